	.target	sm_100a

	.elftype	@"ET_EXEC"


//--------------------- .note.nv.tkinfo           --------------------------
	.section	.note.nv.tkinfo,"",@"SHT_NOTE"
	.sectionflags	@"SHF_NOTE_NV_TKINFO"
	.tkinfo
        /*0018*/ 	.word	0x00000002
        /*0030*/ 	.string	""
        /*0030*/ 	.string	"ptxas"
        /*0030*/ 	.string	"Cuda compilation tools, release 13.0, V13.0.88"
        /*0030*/ 	.string	"Build cuda_13.0.r13.0/compiler.36424714_0"
        /*0030*/ 	.string	"-arch sm_100a -m 64 "



//--------------------- .note.nv.cuinfo           --------------------------
	.section	.note.nv.cuinfo,"",@"SHT_NOTE"
	.sectionflags	@"SHF_NOTE_NV_CUINFO"
        /*0018*/ 	.short	0x0002
        /*001a*/ 	.short	0x0064
        /*001c*/ 	.short	0x0082
	.zero		2


//--------------------- .nv.info                  --------------------------
	.section	.nv.info,"",@"SHT_CUDA_INFO"
	.align	4


	//----- nvinfo : EIATTR_REGCOUNT
	.align		4
        /*0000*/ 	.byte	0x04, 0x2f
        /*0002*/ 	.short	(.L_19 - .L_18)
	.align		4
.L_18:
        /*0004*/ 	.word	index@(_ZN7cutlass13device_kernelINS_4gemm6kernel13GemmUniversalIN4cute5tupleIJiiiiEEENS1_10collective13CollectiveMmaINS1_35MainloopSm100TmaUmmaWarpSpecializedILi5ELi2ELi4ENS5_IJNS4_1CILi2EEESB_NSA_ILi1EEEEEEEENS5_IJNSA_ILi64EEESF_NSA_ILi128EEEEEENS_12float_e5m2_tENS5_IJlSC_lEEESI_SJ_NS4_8TiledMMAINS4_8MMA_AtomIJNS4_10MMA_TraitsINS4_19SM100_MMA_F8F6F4_SSEJSI_SI_fSF_SF_NS4_17integral_constantINS4_4UMMA5MajorELSQ_0EEESR_NSO_INSP_7ScaleInELSS_0EEEST_EEEEEENS4_6LayoutINS5_IJSC_SC_SC_EEENS5_IJNSA_ILi0EEESY_SY_EEEEENS5_IJNS4_10UnderscoreES11_S11_EEEEENS4_23SM90_TMA_LOAD_MULTICASTENS4_14ComposedLayoutINS4_7SwizzleILi3ELi4ELi3EEENS4_18smem_ptr_flag_bitsILi8EEENSW_INS5_IJNSA_ILi8EEESG_EEENS5_IJSG_SC_EEEEEEEvNS4_8identityES14_S1E_vS1F_EENS_8epilogue10collective18CollectiveEpilogueINS1H_23Sm100TmaWarpSpecializedILi1ELi1ELi32ELb0ELb0EEEJSH_NS5_IJNSW_ISF_SC_EES1M_EEESI_SJ_SI_SJ_NS1H_6fusion15FusionCallbacksIS1L_NS1O_17LinearCombinationISI_fSI_fLNS_15FloatRoundStyleE2EEESH_S1N_JEEENS4_5SM1004TMEM4LOAD26SM100_TMEM_LOAD_16dp32b32xENS4_13SM90_TMA_LOADENS15_INS16_ILi2ELi4ELi3EEES19_NSW_INS5_IJS1A_SF_EEENS5_IJSF_SC_EEEEEEENS4_39AutoVectorizingCopyWithAssumedAlignmentILi128EEENS4_14SM90_TMA_STOREES23_S25_S25_EEEvvEEEEvNT_6ParamsE)
        /*0008*/ 	.word	0x00000059


	//----- nvinfo : EIATTR_FRAME_SIZE
	.align		4
.L_19:
        /*000c*/ 	.byte	0x04, 0x11
        /*000e*/ 	.short	(.L_21 - .L_20)
	.align		4
.L_20:
        /*0010*/ 	.word	index@($__internal_2_$__cuda_sm10x_tcgen05_guardrail_trap_unallocated_columns_being_dealloced)
        /*0014*/ 	.word	0x00000000


	//----- nvinfo : EIATTR_FRAME_SIZE
	.align		4
.L_21:
        /*0018*/ 	.byte	0x04, 0x11
        /*001a*/ 	.short	(.L_23 - .L_22)
	.align		4
.L_22:
        /*001c*/ 	.word	index@($__internal_1_$__cuda_sm10x_tcgen05_guardrail_trap_phase_invalid_during_alloc)
        /*0020*/ 	.word	0x00000000


	//----- nvinfo : EIATTR_FRAME_SIZE
	.align		4
.L_23:
        /*0024*/ 	.byte	0x04, 0x11
        /*0026*/ 	.short	(.L_25 - .L_24)
	.align		4
.L_24:
        /*0028*/ 	.word	index@($__internal_0_$__cuda_sm10x_tcgen05_guardrail_trap_col_being_dealloced_not_returned_by_alloc)
        /*002c*/ 	.word	0x00000000


	//----- nvinfo : EIATTR_FRAME_SIZE
	.align		4
.L_25:
        /*0030*/ 	.byte	0x04, 0x11
        /*0032*/ 	.short	(.L_27 - .L_26)
	.align		4
.L_26:
        /*0034*/ 	.word	index@(_ZN7cutlass13device_kernelINS_4gemm6kernel13GemmUniversalIN4cute5tupleIJiiiiEEENS1_10collective13CollectiveMmaINS1_35MainloopSm100TmaUmmaWarpSpecializedILi5ELi2ELi4ENS5_IJNS4_1CILi2EEESB_NSA_ILi1EEEEEEEENS5_IJNSA_ILi64EEESF_NSA_ILi128EEEEEENS_12float_e5m2_tENS5_IJlSC_lEEESI_SJ_NS4_8TiledMMAINS4_8MMA_AtomIJNS4_10MMA_TraitsINS4_19SM100_MMA_F8F6F4_SSEJSI_SI_fSF_SF_NS4_17integral_constantINS4_4UMMA5MajorELSQ_0EEESR_NSO_INSP_7ScaleInELSS_0EEEST_EEEEEENS4_6LayoutINS5_IJSC_SC_SC_EEENS5_IJNSA_ILi0EEESY_SY_EEEEENS5_IJNS4_10UnderscoreES11_S11_EEEEENS4_23SM90_TMA_LOAD_MULTICASTENS4_14ComposedLayoutINS4_7SwizzleILi3ELi4ELi3EEENS4_18smem_ptr_flag_bitsILi8EEENSW_INS5_IJNSA_ILi8EEESG_EEENS5_IJSG_SC_EEEEEEEvNS4_8identityES14_S1E_vS1F_EENS_8epilogue10collective18CollectiveEpilogueINS1H_23Sm100TmaWarpSpecializedILi1ELi1ELi32ELb0ELb0EEEJSH_NS5_IJNSW_ISF_SC_EES1M_EEESI_SJ_SI_SJ_NS1H_6fusion15FusionCallbacksIS1L_NS1O_17LinearCombinationISI_fSI_fLNS_15FloatRoundStyleE2EEESH_S1N_JEEENS4_5SM1004TMEM4LOAD26SM100_TMEM_LOAD_16dp32b32xENS4_13SM90_TMA_LOADENS15_INS16_ILi2ELi4ELi3EEES19_NSW_INS5_IJS1A_SF_EEENS5_IJSF_SC_EEEEEEENS4_39AutoVectorizingCopyWithAssumedAlignmentILi128EEENS4_14SM90_TMA_STOREES23_S25_S25_EEEvvEEEEvNT_6ParamsE)
        /*0038*/ 	.word	0x00000000


	//----- nvinfo : EIATTR_MIN_STACK_SIZE
	.align		4
.L_27:
        /*003c*/ 	.byte	0x04, 0x12
        /*003e*/ 	.short	(.L_29 - .L_28)
	.align		4
.L_28:
        /*0040*/ 	.word	index@(_ZN7cutlass13device_kernelINS_4gemm6kernel13GemmUniversalIN4cute5tupleIJiiiiEEENS1_10collective13CollectiveMmaINS1_35MainloopSm100TmaUmmaWarpSpecializedILi5ELi2ELi4ENS5_IJNS4_1CILi2EEESB_NSA_ILi1EEEEEEEENS5_IJNSA_ILi64EEESF_NSA_ILi128EEEEEENS_12float_e5m2_tENS5_IJlSC_lEEESI_SJ_NS4_8TiledMMAINS4_8MMA_AtomIJNS4_10MMA_TraitsINS4_19SM100_MMA_F8F6F4_SSEJSI_SI_fSF_SF_NS4_17integral_constantINS4_4UMMA5MajorELSQ_0EEESR_NSO_INSP_7ScaleInELSS_0EEEST_EEEEEENS4_6LayoutINS5_IJSC_SC_SC_EEENS5_IJNSA_ILi0EEESY_SY_EEEEENS5_IJNS4_10UnderscoreES11_S11_EEEEENS4_23SM90_TMA_LOAD_MULTICASTENS4_14ComposedLayoutINS4_7SwizzleILi3ELi4ELi3EEENS4_18smem_ptr_flag_bitsILi8EEENSW_INS5_IJNSA_ILi8EEESG_EEENS5_IJSG_SC_EEEEEEEvNS4_8identityES14_S1E_vS1F_EENS_8epilogue10collective18CollectiveEpilogueINS1H_23Sm100TmaWarpSpecializedILi1ELi1ELi32ELb0ELb0EEEJSH_NS5_IJNSW_ISF_SC_EES1M_EEESI_SJ_SI_SJ_NS1H_6fusion15FusionCallbacksIS1L_NS1O_17LinearCombinationISI_fSI_fLNS_15FloatRoundStyleE2EEESH_S1N_JEEENS4_5SM1004TMEM4LOAD26SM100_TMEM_LOAD_16dp32b32xENS4_13SM90_TMA_LOADENS15_INS16_ILi2ELi4ELi3EEES19_NSW_INS5_IJS1A_SF_EEENS5_IJSF_SC_EEEEEEENS4_39AutoVectorizingCopyWithAssumedAlignmentILi128EEENS4_14SM90_TMA_STOREES23_S25_S25_EEEvvEEEEvNT_6ParamsE)
        /*0044*/ 	.word	0x00000000
.L_29:


//--------------------- .nv.compat                --------------------------
	.section	.nv.compat,"",@"SHT_CUDA_COMPAT_INFO"
	.align	4
        /*0000*/ 	.byte	0x02, 0x09, 0x01, 0x00, 0x02, 0x02, 0x02, 0x00, 0x02, 0x05, 0x05, 0x00, 0x03, 0x07, 0x01, 0x01
        /*0010*/ 	.byte	0x02, 0x03, 0x01, 0x00, 0x02, 0x06, 0x01, 0x00, 0x04, 0x0b, 0x08, 0x00, 0x09, 0x00, 0x00, 0x00
        /*0020*/ 	.byte	0x00, 0x00, 0x00, 0x00


//--------------------- .nv.info._ZN7cutlass13device_kernelINS_4gemm6kernel13GemmUniversalIN4cute5tupleIJiiiiEEENS1_10collective13CollectiveMmaINS1_35MainloopSm100TmaUmmaWarpSpecializedILi5ELi2ELi4ENS5_IJNS4_1CILi2EEESB_NSA_ILi1EEEEEEEENS5_IJNSA_ILi64EEESF_NSA_ILi128EEEEEENS_12float_e5m2_tENS5_IJlSC_lEEESI_SJ_NS4_8TiledMMAINS4_8MMA_AtomIJNS4_10MMA_TraitsINS4_19SM100_MMA_F8F6F4_SSEJSI_SI_fSF_SF_NS4_17integral_constantINS4_4UMMA5MajorELSQ_0EEESR_NSO_INSP_7ScaleInELSS_0EEEST_EEEEEENS4_6LayoutINS5_IJSC_SC_SC_EEENS5_IJNSA_ILi0EEESY_SY_EEEEENS5_IJNS4_10UnderscoreES11_S11_EEEEENS4_23SM90_TMA_LOAD_MULTICASTENS4_14ComposedLayoutINS4_7SwizzleILi3ELi4ELi3EEENS4_18smem_ptr_flag_bitsILi8EEENSW_INS5_IJNSA_ILi8EEESG_EEENS5_IJSG_SC_EEEEEEEvNS4_8identityES14_S1E_vS1F_EENS_8epilogue10collective18CollectiveEpilogueINS1H_23Sm100TmaWarpSpecializedILi1ELi1ELi32ELb0ELb0EEEJSH_NS5_IJNSW_ISF_SC_EES1M_EEESI_SJ_SI_SJ_NS1H_6fusion15FusionCallbacksIS1L_NS1O_17LinearCombinationISI_fSI_fLNS_15FloatRoundStyleE2EEESH_S1N_JEEENS4_5SM1004TMEM4LOAD26SM100_TMEM_LOAD_16dp32b32xENS4_13SM90_TMA_LOADENS15_INS16_ILi2ELi4ELi3EEES19_NSW_INS5_IJS1A_SF_EEENS5_IJSF_SC_EEEEEEENS4_39AutoVectorizingCopyWithAssumedAlignmentILi128EEENS4_14SM90_TMA_STOREES23_S25_S25_EEEvvEEEEvNT_6ParamsE --------------------------
	.section	.nv.info._ZN7cutlass13device_kernelINS_4gemm6kernel13GemmUniversalIN4cute5tupleIJiiiiEEENS1_10collective13CollectiveMmaINS1_35MainloopSm100TmaUmmaWarpSpecializedILi5ELi2ELi4ENS5_IJNS4_1CILi2EEESB_NSA_ILi1EEEEEEEENS5_IJNSA_ILi64EEESF_NSA_ILi128EEEEEENS_12float_e5m2_tENS5_IJlSC_lEEESI_SJ_NS4_8TiledMMAINS4_8MMA_AtomIJNS4_10MMA_TraitsINS4_19SM100_MMA_F8F6F4_SSEJSI_SI_fSF_SF_NS4_17integral_constantINS4_4UMMA5MajorELSQ_0EEESR_NSO_INSP_7ScaleInELSS_0EEEST_EEEEEENS4_6LayoutINS5_IJSC_SC_SC_EEENS5_IJNSA_ILi0EEESY_SY_EEEEENS5_IJNS4_10UnderscoreES11_S11_EEEEENS4_23SM90_TMA_LOAD_MULTICASTENS4_14ComposedLayoutINS4_7SwizzleILi3ELi4ELi3EEENS4_18smem_ptr_flag_bitsILi8EEENSW_INS5_IJNSA_ILi8EEESG_EEENS5_IJSG_SC_EEEEEEEvNS4_8identityES14_S1E_vS1F_EENS_8epilogue10collective18CollectiveEpilogueINS1H_23Sm100TmaWarpSpecializedILi1ELi1ELi32ELb0ELb0EEEJSH_NS5_IJNSW_ISF_SC_EES1M_EEESI_SJ_SI_SJ_NS1H_6fusion15FusionCallbacksIS1L_NS1O_17LinearCombinationISI_fSI_fLNS_15FloatRoundStyleE2EEESH_S1N_JEEENS4_5SM1004TMEM4LOAD26SM100_TMEM_LOAD_16dp32b32xENS4_13SM90_TMA_LOADENS15_INS16_ILi2ELi4ELi3EEES19_NSW_INS5_IJS1A_SF_EEENS5_IJSF_SC_EEEEEEENS4_39AutoVectorizingCopyWithAssumedAlignmentILi128EEENS4_14SM90_TMA_STOREES23_S25_S25_EEEvvEEEEvNT_6ParamsE,"",@"SHT_CUDA_INFO"
	.sectionflags	@""
	.align	4


	//----- nvinfo : EIATTR_CUDA_API_VERSION
	.align		4
        /*0000*/ 	.byte	0x04, 0x37
        /*0002*/ 	.short	(.L_31 - .L_30)
.L_30:
        /*0004*/ 	.word	0x00000082


	//----- nvinfo : EIATTR_KPARAM_INFO
	.align		4
.L_31:
        /*0008*/ 	.byte	0x04, 0x17
        /*000a*/ 	.short	(.L_33 - .L_32)
.L_32:
        /*000c*/ 	.word	0x00000000
        /*0010*/ 	.short	0x0000
        /*0012*/ 	.short	0x0000
        /*0014*/ 	.byte	0x00, 0xf0, 0x01, 0x20


	//----- nvinfo : EIATTR_AT_ENTRY_FRAGMENTS
	.align		4
.L_33:
        /*0018*/ 	.byte	0x04, 0x4f
        /*001a*/ 	.short	(.L_35 - .L_34)


	//   ....[0]....
.L_34:
        /*001c*/ 	.word	0x00000006


	//----- nvinfo : EIATTR_RESERVED_SMEM_USED
	.align		4
.L_35:
        /*0020*/ 	.byte	0x01, 0x41
	.zero		2


	//----- nvinfo : EIATTR_SPARSE_MMA_MASK
	.align		4
        /*0024*/ 	.byte	0x03, 0x50
        /*0026*/ 	.short	0x0000


	//----- nvinfo : EIATTR_TCGEN05_1CTA_USED
	.align		4
        /*0028*/ 	.byte	0x01, 0x51
	.zero		2


	//----- nvinfo : EIATTR_MAXREG_COUNT
	.align		4
        /*002c*/ 	.byte	0x03, 0x1b
        /*002e*/ 	.short	0x00ff


	//----- nvinfo : EIATTR_NUM_BARRIERS
	.align		4
        /*0030*/ 	.byte	0x02, 0x4c
        /*0032*/ 	.byte	0x07
	.zero		1


	//----- nvinfo : EIATTR_EXTERNS
	.align		4
        /*0034*/ 	.byte	0x04, 0x0f
        /*0036*/ 	.short	(.L_37 - .L_36)


	//   ....[0]....
	.align		4
.L_36:
        /*0038*/ 	.word	index@(__assertfail)


	//----- nvinfo : EIATTR_MERCURY_ISA_VERSION
	.align		4
.L_37:
        /*003c*/ 	.byte	0x03, 0x5f
        /*003e*/ 	.short	0x0101


	//----- nvinfo : EIATTR_INT_WARP_WIDE_INSTR_OFFSETS
	.align		4
        /*0040*/ 	.byte	0x04, 0x31
        /*0042*/ 	.short	(.L_39 - .L_38)


	//   ....[0]....
.L_38:
        /*0044*/ 	.word	0x00003e70


	//   ....[1]....
        /*0048*/ 	.word	0x00003ea0


	//   ....[2]....
        /*004c*/ 	.word	0x00003ec0


	//   ....[3]....
        /*0050*/ 	.word	0x000049f0


	//   ....[4]....
        /*0054*/ 	.word	0x00004aa0


	//----- nvinfo : EIATTR_COOP_GROUP_MASK_REGIDS
	.align		4
.L_39:
        /*0058*/ 	.byte	0x04, 0x29
        /*005a*/ 	.short	(.L_41 - .L_40)


	//   ....[0]....
.L_40:
        /*005c*/ 	.word	0xffffffff


	//   ....[1]....
        /*0060*/ 	.word	0xffffffff


	//   ....[2]....
        /*0064*/ 	.word	0xffffffff


	//   ....[3]....
        /*0068*/ 	.word	0xffffffff


	//   ....[4]....
        /*006c*/ 	.word	0xffffffff


	//   ....[5]....
        /*0070*/ 	.word	0xffffffff


	//   ....[6]....
        /*0074*/ 	.word	0xffffffff


	//   ....[7]....
        /*0078*/ 	.word	0xffffffff


	//   ....[8]....
        /*007c*/ 	.word	0xffffffff


	//   ....[9]....
        /*0080*/ 	.word	0xffffffff


	//   ....[10]....
        /*0084*/ 	.word	0xffffffff


	//   ....[11]....
        /*0088*/ 	.word	0xffffffff


	//   ....[12]....
        /*008c*/ 	.word	0xffffffff


	//   ....[13]....
        /*0090*/ 	.word	0xffffffff


	//----- nvinfo : EIATTR_COOP_GROUP_INSTR_OFFSETS
	.align		4
.L_41:
        /*0094*/ 	.byte	0x04, 0x28
        /*0096*/ 	.short	(.L_43 - .L_42)


	//   ....[0]....
.L_42:
        /*0098*/ 	.word	0x00000080


	//   ....[1]....
        /*009c*/ 	.word	0x000004e0


	//   ....[2]....
        /*00a0*/ 	.word	0x000006b0


	//   ....[3]....
        /*00a4*/ 	.word	0x000007f0


	//   ....[4]....
        /*00a8*/ 	.word	0x000008f0


	//   ....[5]....
        /*00ac*/ 	.word	0x00000a60


	//   ....[6]....
        /*00b0*/ 	.word	0x00000c00


	//   ....[7]....
        /*00b4*/ 	.word	0x00000db0


	//   ....[8]....
        /*00b8*/ 	.word	0x00002130


	//   ....[9]....
        /*00bc*/ 	.word	0x00003060


	//   ....[10]....
        /*00c0*/ 	.word	0x00003270


	//   ....[11]....
        /*00c4*/ 	.word	0x000032a0


	//   ....[12]....
        /*00c8*/ 	.word	0x00003d50


	//   ....[13]....
        /*00cc*/ 	.word	0x00003f80


	//----- nvinfo : EIATTR_VRC_CTA_INIT_COUNT
	.align		4
.L_43:
        /*00d0*/ 	.byte	0x02, 0x4a
        /*00d2*/ 	.byte	0x80
	.zero		1


	//----- nvinfo : EIATTR_SYSCALL_OFFSETS
	.align		4
        /*00d4*/ 	.byte	0x04, 0x46
        /*00d6*/ 	.short	(.L_45 - .L_44)


	//   ....[0]....
.L_44:
        /*00d8*/ 	.word	0x00005610


	//   ....[1]....
        /*00dc*/ 	.word	0x00005750


	//   ....[2]....
        /*00e0*/ 	.word	0x00005ed0


	//----- nvinfo : EIATTR_MBARRIER_INSTR_OFFSETS
	.align		4
.L_45:
        /*00e4*/ 	.byte	0x04, 0x39
        /*00e6*/ 	.short	(.L_47 - .L_46)


	//   ....[0]....
.L_46:
        /*00e8*/ 	.word	0x00000600
        /*00ec*/ 	.word	0x000000ff
        /*00f0*/ 	.word	0x00000000
        /*00f4*/ 	.short	0x0100
        /*00f6*/ 	.byte	0x04
	.zero		1


	//   ....[1]....
        /*00f8*/ 	.word	0x00000610
        /*00fc*/ 	.word	0x000000ff
        /*0100*/ 	.word	0x00000028
        /*0104*/ 	.short	0x0100
        /*0106*/ 	.byte	0x04
	.zero		1


	//   ....[2]....
        /*0108*/ 	.word	0x00000620
        /*010c*/ 	.word	0x000000ff
        /*0110*/ 	.word	0x00000008
        /*0114*/ 	.short	0x0100
        /*0116*/ 	.byte	0x04
	.zero		1


	//   ....[3]....
        /*0118*/ 	.word	0x00000630
        /*011c*/ 	.word	0x000000ff
        /*0120*/ 	.word	0x00000030
        /*0124*/ 	.short	0x0100
        /*0126*/ 	.byte	0x04
	.zero		1


	//   ....[4]....
        /*0128*/ 	.word	0x00000640
        /*012c*/ 	.word	0x000000ff
        /*0130*/ 	.word	0x00000010
        /*0134*/ 	.short	0x0100
        /*0136*/ 	.byte	0x04
	.zero		1


	//   ....[5]....
        /*0138*/ 	.word	0x00000650
        /*013c*/ 	.word	0x000000ff
        /*0140*/ 	.word	0x00000038
        /*0144*/ 	.short	0x0100
        /*0146*/ 	.byte	0x04
	.zero		1


	//   ....[6]....
        /*0148*/ 	.word	0x00000660
        /*014c*/ 	.word	0x000000ff
        /*0150*/ 	.word	0x00000018
        /*0154*/ 	.short	0x0100
        /*0156*/ 	.byte	0x04
	.zero		1


	//   ....[7]....
        /*0158*/ 	.word	0x00000670
        /*015c*/ 	.word	0x000000ff
        /*0160*/ 	.word	0x00000040
        /*0164*/ 	.short	0x0100
        /*0166*/ 	.byte	0x04
	.zero		1


	//   ....[8]....
        /*0168*/ 	.word	0x00000680
        /*016c*/ 	.word	0x000000ff
        /*0170*/ 	.word	0x00000020
        /*0174*/ 	.short	0x0100
        /*0176*/ 	.byte	0x04
	.zero		1


	//   ....[9]....
        /*0178*/ 	.word	0x00000690
        /*017c*/ 	.word	0x000000ff
        /*0180*/ 	.word	0x00000048
        /*0184*/ 	.short	0x0100
        /*0186*/ 	.byte	0x04
	.zero		1


	//   ....[10]....
        /*0188*/ 	.word	0x000007c0
        /*018c*/ 	.word	0x000000ff
        /*0190*/ 	.word	0x00000050
        /*0194*/ 	.short	0x0100
        /*0196*/ 	.byte	0x04
	.zero		1


	//   ....[11]....
        /*0198*/ 	.word	0x000007d0
        /*019c*/ 	.word	0x000000ff
        /*01a0*/ 	.word	0x00000058
        /*01a4*/ 	.short	0x0100
        /*01a6*/ 	.byte	0x04
	.zero		1


	//   ....[12]....
        /*01a8*/ 	.word	0x000008c0
        /*01ac*/ 	.word	0x000000ff
        /*01b0*/ 	.word	0x00000060
        /*01b4*/ 	.short	0x0100
        /*01b6*/ 	.byte	0x06
	.zero		1


	//   ....[13]....
        /*01b8*/ 	.word	0x000008d0
        /*01bc*/ 	.word	0x000000ff
        /*01c0*/ 	.word	0x00000068
        /*01c4*/ 	.short	0x0100
        /*01c6*/ 	.byte	0x06
	.zero		1


	//   ....[14]....
        /*01c8*/ 	.word	0x00000a10
        /*01cc*/ 	.word	0x000000ff
        /*01d0*/ 	.word	0x00000070
        /*01d4*/ 	.short	0x0100
        /*01d6*/ 	.byte	0x06
	.zero		1


	//   ....[15]....
        /*01d8*/ 	.word	0x00000a20
        /*01dc*/ 	.word	0x000000ff
        /*01e0*/ 	.word	0x00000080
        /*01e4*/ 	.short	0x0100
        /*01e6*/ 	.byte	0x06
	.zero		1


	//   ....[16]....
        /*01e8*/ 	.word	0x00000a30
        /*01ec*/ 	.word	0x000000ff
        /*01f0*/ 	.word	0x00000078
        /*01f4*/ 	.short	0x0100
        /*01f6*/ 	.byte	0x06
	.zero		1


	//   ....[17]....
        /*01f8*/ 	.word	0x00000a40
        /*01fc*/ 	.word	0x000000ff
        /*0200*/ 	.word	0x00000088
        /*0204*/ 	.short	0x0100
        /*0206*/ 	.byte	0x06
	.zero		1


	//   ....[18]....
        /*0208*/ 	.word	0x00000b70
        /*020c*/ 	.word	0x000000ff
        /*0210*/ 	.word	0x00000090
        /*0214*/ 	.short	0x0100
        /*0216*/ 	.byte	0x04
	.zero		1


	//   ....[19]....
        /*0218*/ 	.word	0x00000b80
        /*021c*/ 	.word	0x000000ff
        /*0220*/ 	.word	0x000000b0
        /*0224*/ 	.short	0x0100
        /*0226*/ 	.byte	0x04
	.zero		1


	//   ....[20]....
        /*0228*/ 	.word	0x00000b90
        /*022c*/ 	.word	0x000000ff
        /*0230*/ 	.word	0x00000098
        /*0234*/ 	.short	0x0100
        /*0236*/ 	.byte	0x04
	.zero		1


	//   ....[21]....
        /*0238*/ 	.word	0x00000ba0
        /*023c*/ 	.word	0x000000ff
        /*0240*/ 	.word	0x000000b8
        /*0244*/ 	.short	0x0100
        /*0246*/ 	.byte	0x04
	.zero		1


	//   ....[22]....
        /*0248*/ 	.word	0x00000bb0
        /*024c*/ 	.word	0x000000ff
        /*0250*/ 	.word	0x000000a0
        /*0254*/ 	.short	0x0100
        /*0256*/ 	.byte	0x04
	.zero		1


	//   ....[23]....
        /*0258*/ 	.word	0x00000bc0
        /*025c*/ 	.word	0x000000ff
        /*0260*/ 	.word	0x000000c0
        /*0264*/ 	.short	0x0100
        /*0266*/ 	.byte	0x04
	.zero		1


	//   ....[24]....
        /*0268*/ 	.word	0x00000bd0
        /*026c*/ 	.word	0x000000ff
        /*0270*/ 	.word	0x000000a8
        /*0274*/ 	.short	0x0100
        /*0276*/ 	.byte	0x04
	.zero		1


	//   ....[25]....
        /*0278*/ 	.word	0x00000be0
        /*027c*/ 	.word	0x000000ff
        /*0280*/ 	.word	0x000000c8
        /*0284*/ 	.short	0x0100
        /*0286*/ 	.byte	0x04
	.zero		1


	//   ....[26]....
        /*0288*/ 	.word	0x00000cd0
        /*028c*/ 	.word	0x000000ff
        /*0290*/ 	.word	0x000000d0
        /*0294*/ 	.short	0x0100
        /*0296*/ 	.byte	0x04
	.zero		1


	//   ....[27]....
        /*0298*/ 	.word	0x00000ce0
        /*029c*/ 	.word	0x000000ff
        /*02a0*/ 	.word	0x000000e0
        /*02a4*/ 	.short	0x0100
        /*02a6*/ 	.byte	0x04
	.zero		1


	//   ....[28]....
        /*02a8*/ 	.word	0x00000cf0
        /*02ac*/ 	.word	0x000000ff
        /*02b0*/ 	.word	0x000000d8
        /*02b4*/ 	.short	0x0100
        /*02b6*/ 	.byte	0x04
	.zero		1


	//   ....[29]....
        /*02b8*/ 	.word	0x00000d00
        /*02bc*/ 	.word	0x000000ff
        /*02c0*/ 	.word	0x000000e8
        /*02c4*/ 	.short	0x0100
        /*02c6*/ 	.byte	0x04
	.zero		1


	//   ....[30]....
        /*02c8*/ 	.word	0x00001960
        /*02cc*/ 	.word	0x00000000
        /*02d0*/ 	.word	0x000000e0
        /*02d4*/ 	.short	0x010a
        /*02d6*/ 	.byte	0xff
	.zero		1


	//   ....[31]....
        /*02d8*/ 	.word	0x00001990
        /*02dc*/ 	.word	0x00000000
        /*02e0*/ 	.word	0x000000d0
        /*02e4*/ 	.short	0x0101
        /*02e6*/ 	.byte	0xff
	.zero		1


	//   ....[32]....
        /*02e8*/ 	.word	0x00001a70
        /*02ec*/ 	.word	0x000000ff
        /*02f0*/ 	.word	0x00000028
        /*02f4*/ 	.short	0x010a
        /*02f6*/ 	.byte	0x04
	.zero		1


	//   ....[33]....
        /*02f8*/ 	.word	0x00001af0
        /*02fc*/ 	.word	0x000000ff
        /*0300*/ 	.word	0x00000028
        /*0304*/ 	.short	0x010a
        /*0306*/ 	.byte	0x21
	.zero		1


	//   ....[34]....
        /*0308*/ 	.word	0x00001c80
        /*030c*/ 	.word	0x000000ff
        /*0310*/ 	.word	0x00000028
        /*0314*/ 	.short	0x010a
        /*0316*/ 	.byte	0x08
	.zero		1


	//   ....[35]....
        /*0318*/ 	.word	0x00001dc0
        /*031c*/ 	.word	0x000000ff
        /*0320*/ 	.word	0x00000068
        /*0324*/ 	.short	0x0101
        /*0326*/ 	.byte	0x06
	.zero		1


	//   ....[36]....
        /*0328*/ 	.word	0x00001de0
        /*032c*/ 	.word	0x000000ff
        /*0330*/ 	.word	0x00000028
        /*0334*/ 	.short	0x010a
        /*0336*/ 	.byte	0x04
	.zero		1


	//   ....[37]....
        /*0338*/ 	.word	0x00001e60
        /*033c*/ 	.word	0x000000ff
        /*0340*/ 	.word	0x00000028
        /*0344*/ 	.short	0x010a
        /*0346*/ 	.byte	0x11
	.zero		1


	//   ....[38]....
        /*0348*/ 	.word	0x00001ff0
        /*034c*/ 	.word	0x000000ff
        /*0350*/ 	.word	0x00000028
        /*0354*/ 	.short	0x010a
        /*0356*/ 	.byte	0x07
	.zero		1


	//   ....[39]....
        /*0358*/ 	.word	0x00002160
        /*035c*/ 	.word	0x00000003
        /*0360*/ 	.word	0x00000070
        /*0364*/ 	.short	0x010a
        /*0366*/ 	.byte	0xff
	.zero		1


	//   ....[40]....
        /*0368*/ 	.word	0x000022b0
        /*036c*/ 	.word	0x00000000
        /*0370*/ 	.word	0x00000000
        /*0374*/ 	.short	0x0101
        /*0376*/ 	.byte	0xff
	.zero		1


	//   ....[41]....
        /*0378*/ 	.word	0x00002850
        /*037c*/ 	.word	0x000000ff
        /*0380*/ 	.word	0x00000000
        /*0384*/ 	.short	0x010a
        /*0386*/ 	.byte	0x04
	.zero		1


	//   ....[42]....
        /*0388*/ 	.word	0x000028e0
        /*038c*/ 	.word	0x000000ff
        /*0390*/ 	.word	0x00000000
        /*0394*/ 	.short	0x010a
        /*0396*/ 	.byte	0x05
	.zero		1


	//   ....[43]....
        /*0398*/ 	.word	0x00002970
        /*039c*/ 	.word	0x000000ff
        /*03a0*/ 	.word	0x00000000
        /*03a4*/ 	.short	0x010a
        /*03a6*/ 	.byte	0x05
	.zero		1


	//   ....[44]....
        /*03a8*/ 	.word	0x00002a00
        /*03ac*/ 	.word	0x000000ff
        /*03b0*/ 	.word	0x00000000
        /*03b4*/ 	.short	0x010a
        /*03b6*/ 	.byte	0x05
	.zero		1


	//   ....[45]....
        /*03b8*/ 	.word	0x00002aa0
        /*03bc*/ 	.word	0x00000000
        /*03c0*/ 	.word	0x00000000
        /*03c4*/ 	.short	0x010a
        /*03c6*/ 	.byte	0xff
	.zero		1


	//   ....[46]....
        /*03c8*/ 	.word	0x00002bc0
        /*03cc*/ 	.word	0x00000002
        /*03d0*/ 	.word	0x000000d0
        /*03d4*/ 	.short	0x010a
        /*03d6*/ 	.byte	0xff
	.zero		1


	//   ....[47]....
        /*03d8*/ 	.word	0x00002c30
        /*03dc*/ 	.word	0x00000002
        /*03e0*/ 	.word	0x00000000
        /*03e4*/ 	.short	0x0101
        /*03e6*/ 	.byte	0xff
	.zero		1


	//   ....[48]....
        /*03e8*/ 	.word	0x00002c50
        /*03ec*/ 	.word	0x000000ff
        /*03f0*/ 	.word	0x00000080
        /*03f4*/ 	.short	0x010a
        /*03f6*/ 	.byte	0x04
	.zero		1


	//   ....[49]....
        /*03f8*/ 	.word	0x00002d70
        /*03fc*/ 	.word	0x00000002
        /*0400*/ 	.word	0x00000070
        /*0404*/ 	.short	0x010a
        /*0406*/ 	.byte	0xff
	.zero		1


	//   ....[50]....
        /*0408*/ 	.word	0x00002e70
        /*040c*/ 	.word	0x00000002
        /*0410*/ 	.word	0x00000000
        /*0414*/ 	.short	0x0101
        /*0416*/ 	.byte	0xff
	.zero		1


	//   ....[51]....
        /*0418*/ 	.word	0x00002f00
        /*041c*/ 	.word	0x000000ff
        /*0420*/ 	.word	0x00000080
        /*0424*/ 	.short	0x0106
        /*0426*/ 	.byte	0x04
	.zero		1


	//   ....[52]....
        /*0428*/ 	.word	0x00002f20
        /*042c*/ 	.word	0x000000ff
        /*0430*/ 	.word	0x00000080
        /*0434*/ 	.short	0x010a
        /*0436*/ 	.byte	0x04
	.zero		1


	//   ....[53]....
        /*0438*/ 	.word	0x00002fb0
        /*043c*/ 	.word	0x000000ff
        /*0440*/ 	.word	0x00000080
        /*0444*/ 	.short	0x0106
        /*0446*/ 	.byte	0x07
	.zero		1


	//   ....[54]....
        /*0448*/ 	.word	0x00002ff0
        /*044c*/ 	.word	0x00000000
        /*0450*/ 	.word	0x00000080
        /*0454*/ 	.short	0x010a
        /*0456*/ 	.byte	0xff
	.zero		1


	//   ....[55]....
        /*0458*/ 	.word	0x00003540
        /*045c*/ 	.word	0x00000000
        /*0460*/ 	.word	0x00000070
        /*0464*/ 	.short	0x010a
        /*0466*/ 	.byte	0xff
	.zero		1


	//   ....[56]....
        /*0468*/ 	.word	0x00003640
        /*046c*/ 	.word	0x00000003
        /*0470*/ 	.word	0x00000000
        /*0474*/ 	.short	0x0101
        /*0476*/ 	.byte	0xff
	.zero		1


	//   ....[57]....
        /*0478*/ 	.word	0x00003650
        /*047c*/ 	.word	0x000000ff
        /*0480*/ 	.word	0x00000000
        /*0484*/ 	.short	0x010a
        /*0486*/ 	.byte	0x04
	.zero		1


	//   ....[58]....
        /*0488*/ 	.word	0x000036d0
        /*048c*/ 	.word	0x000000ff
        /*0490*/ 	.word	0x000000b0
        /*0494*/ 	.short	0x010a
        /*0496*/ 	.byte	0x1f
	.zero		1


	//   ....[59]....
        /*0498*/ 	.word	0x000037b0
        /*049c*/ 	.word	0x000000ff
        /*04a0*/ 	.word	0x00000000
        /*04a4*/ 	.short	0x010a
        /*04a6*/ 	.byte	0x05
	.zero		1


	//   ....[60]....
        /*04a8*/ 	.word	0x000038f0
        /*04ac*/ 	.word	0x000000ff
        /*04b0*/ 	.word	0x00000000
        /*04b4*/ 	.short	0x010a
        /*04b6*/ 	.byte	0x04
	.zero		1


	//   ....[61]....
        /*04b8*/ 	.word	0x00003b80
        /*04bc*/ 	.word	0x000000ff
        /*04c0*/ 	.word	0x00000000
        /*04c4*/ 	.short	0x010a
        /*04c6*/ 	.byte	0x04
	.zero		1


	//   ....[62]....
        /*04c8*/ 	.word	0x00003c10
        /*04cc*/ 	.word	0x000000ff
        /*04d0*/ 	.word	0x00000000
        /*04d4*/ 	.short	0x010a
        /*04d6*/ 	.byte	0x05
	.zero		1


	//   ....[63]....
        /*04d8*/ 	.word	0x00003ca0
        /*04dc*/ 	.word	0x000000ff
        /*04e0*/ 	.word	0x00000000
        /*04e4*/ 	.short	0x010a
        /*04e6*/ 	.byte	0x05
	.zero		1


	//   ....[64]....
        /*04e8*/ 	.word	0x00003d30
        /*04ec*/ 	.word	0x000000ff
        /*04f0*/ 	.word	0x00000000
        /*04f4*/ 	.short	0x010a
        /*04f6*/ 	.byte	0x04
	.zero		1


	//   ....[65]....
        /*04f8*/ 	.word	0x000041d0
        /*04fc*/ 	.word	0x00000007
        /*0500*/ 	.word	0x00000070
        /*0504*/ 	.short	0x010a
        /*0506*/ 	.byte	0xff
	.zero		1


	//   ....[66]....
        /*0508*/ 	.word	0x00004340
        /*050c*/ 	.word	0x00000000
        /*0510*/ 	.word	0x00000000
        /*0514*/ 	.short	0x0101
        /*0516*/ 	.byte	0xff
	.zero		1


	//   ....[67]....
        /*0518*/ 	.word	0x000047b0
        /*051c*/ 	.word	0x000000ff
        /*0520*/ 	.word	0x00000068
        /*0524*/ 	.short	0x010a
        /*0526*/ 	.byte	0x11
	.zero		1


	//   ....[68]....
        /*0528*/ 	.word	0x00004930
        /*052c*/ 	.word	0x000000ff
        /*0530*/ 	.word	0x00000058
        /*0534*/ 	.short	0x010a
        /*0536*/ 	.byte	0x11
	.zero		1


	//   ....[69]....
        /*0538*/ 	.word	0x00004b40
        /*053c*/ 	.word	0x000000ff
        /*0540*/ 	.word	0x00000050
        /*0544*/ 	.short	0x010b
        /*0546*/ 	.byte	0x11
	.zero		1


	//   ....[70]....
        /*0548*/ 	.word	0x00004b50
        /*054c*/ 	.word	0x000000ff
        /*0550*/ 	.word	0x00000000
        /*0554*/ 	.short	0x0101
        /*0556*/ 	.byte	0x30
	.zero		1


	//   ....[71]....
        /*0558*/ 	.word	0x00004b90
        /*055c*/ 	.word	0x00000000
        /*0560*/ 	.word	0x00000058
        /*0564*/ 	.short	0x010a
        /*0566*/ 	.byte	0xff
	.zero		1


	//   ....[72]....
        /*0568*/ 	.word	0x00004ed0
        /*056c*/ 	.word	0x00000003
        /*0570*/ 	.word	0x00000070
        /*0574*/ 	.short	0x010a
        /*0576*/ 	.byte	0xff
	.zero		1


	//   ....[73]....
        /*0578*/ 	.word	0x00005050
        /*057c*/ 	.word	0x00000000
        /*0580*/ 	.word	0x00000000
        /*0584*/ 	.short	0x0101
        /*0586*/ 	.byte	0xff
	.zero		1


	//   ....[74]....
        /*0588*/ 	.word	0x00005ab0
        /*058c*/ 	.word	0x000000ff
        /*0590*/ 	.word	0x00000050
        /*0594*/ 	.short	0x010a
        /*0596*/ 	.byte	0x2c
	.zero		1


	//   ....[75]....
        /*0598*/ 	.word	0x00005ac0
        /*059c*/ 	.word	0x00000016
        /*05a0*/ 	.word	0x00000090
        /*05a4*/ 	.short	0x010a
        /*05a6*/ 	.byte	0xff
	.zero		1


	//   ....[76]....
        /*05a8*/ 	.word	0x00005c70
        /*05ac*/ 	.word	0x000000ff
        /*05b0*/ 	.word	0x00000050
        /*05b4*/ 	.short	0x010a
        /*05b6*/ 	.byte	0x2c
	.zero		1


	//   ....[77]....
        /*05b8*/ 	.word	0x00005d50
        /*05bc*/ 	.word	0x000000ff
        /*05c0*/ 	.word	0x00000000
        /*05c4*/ 	.short	0x0101
        /*05c6*/ 	.byte	0x04
	.zero		1


	//   ....[78]....
        /*05c8*/ 	.word	0x00005db0
        /*05cc*/ 	.word	0x00000016
        /*05d0*/ 	.word	0x00000090
        /*05d4*/ 	.short	0x010a
        /*05d6*/ 	.byte	0xff
	.zero		1


	//   ....[79]....
        /*05d8*/ 	.word	0x00006120
        /*05dc*/ 	.word	0x000000ff
        /*05e0*/ 	.word	0x00000000
        /*05e4*/ 	.short	0x0101
        /*05e6*/ 	.byte	0x04
	.zero		1


	//   ....[80]....
        /*05e8*/ 	.word	0x00006a00
        /*05ec*/ 	.word	0x00000000
        /*05f0*/ 	.word	0x000000e0
        /*05f4*/ 	.short	0x010a
        /*05f6*/ 	.byte	0xff
	.zero		1


	//   ....[81]....
        /*05f8*/ 	.word	0x00006a60
        /*05fc*/ 	.word	0x00000000
        /*0600*/ 	.word	0x00000028
        /*0604*/ 	.short	0x010a
        /*0606*/ 	.byte	0xff
	.zero		1


	//   ....[82]....
        /*0608*/ 	.word	0x00006ac0
        /*060c*/ 	.word	0x00000000
        /*0610*/ 	.word	0x00000028
        /*0614*/ 	.short	0x010a
        /*0616*/ 	.byte	0xff
	.zero		1


	//   ....[83]....
        /*0618*/ 	.word	0x00006b10
        /*061c*/ 	.word	0x00000003
        /*0620*/ 	.word	0x00000070
        /*0624*/ 	.short	0x010a
        /*0626*/ 	.byte	0xff
	.zero		1


	//   ....[84]....
        /*0628*/ 	.word	0x00006b70
        /*062c*/ 	.word	0x00000000
        /*0630*/ 	.word	0x00000000
        /*0634*/ 	.short	0x010a
        /*0636*/ 	.byte	0xff
	.zero		1


	//   ....[85]....
        /*0638*/ 	.word	0x00006bd0
        /*063c*/ 	.word	0x00000000
        /*0640*/ 	.word	0x00000000
        /*0644*/ 	.short	0x010a
        /*0646*/ 	.byte	0xff
	.zero		1


	//   ....[86]....
        /*0648*/ 	.word	0x00006c30
        /*064c*/ 	.word	0x00000000
        /*0650*/ 	.word	0x00000000
        /*0654*/ 	.short	0x010a
        /*0656*/ 	.byte	0xff
	.zero		1


	//   ....[87]....
        /*0658*/ 	.word	0x00006c90
        /*065c*/ 	.word	0x00000000
        /*0660*/ 	.word	0x00000000
        /*0664*/ 	.short	0x010a
        /*0666*/ 	.byte	0xff
	.zero		1


	//   ....[88]....
        /*0668*/ 	.word	0x00006ce0
        /*066c*/ 	.word	0x00000002
        /*0670*/ 	.word	0x000000d0
        /*0674*/ 	.short	0x010a
        /*0676*/ 	.byte	0xff
	.zero		1


	//   ....[89]....
        /*0678*/ 	.word	0x00006d40
        /*067c*/ 	.word	0x00000002
        /*0680*/ 	.word	0x00000080
        /*0684*/ 	.short	0x010a
        /*0686*/ 	.byte	0xff
	.zero		1


	//   ....[90]....
        /*0688*/ 	.word	0x00006d90
        /*068c*/ 	.word	0x00000002
        /*0690*/ 	.word	0x00000070
        /*0694*/ 	.short	0x010a
        /*0696*/ 	.byte	0xff
	.zero		1


	//   ....[91]....
        /*0698*/ 	.word	0x00006df0
        /*069c*/ 	.word	0x00000000
        /*06a0*/ 	.word	0x00000080
        /*06a4*/ 	.short	0x010a
        /*06a6*/ 	.byte	0xff
	.zero		1


	//   ....[92]....
        /*06a8*/ 	.word	0x00006e40
        /*06ac*/ 	.word	0x00000000
        /*06b0*/ 	.word	0x00000070
        /*06b4*/ 	.short	0x010a
        /*06b6*/ 	.byte	0xff
	.zero		1


	//   ....[93]....
        /*06b8*/ 	.word	0x00006ea0
        /*06bc*/ 	.word	0x00000002
        /*06c0*/ 	.word	0x000000b0
        /*06c4*/ 	.short	0x010a
        /*06c6*/ 	.byte	0xff
	.zero		1


	//   ....[94]....
        /*06c8*/ 	.word	0x00006f00
        /*06cc*/ 	.word	0x00000000
        /*06d0*/ 	.word	0x00000000
        /*06d4*/ 	.short	0x010a
        /*06d6*/ 	.byte	0xff
	.zero		1


	//   ....[95]....
        /*06d8*/ 	.word	0x00006f60
        /*06dc*/ 	.word	0x00000000
        /*06e0*/ 	.word	0x00000000
        /*06e4*/ 	.short	0x010a
        /*06e6*/ 	.byte	0xff
	.zero		1


	//   ....[96]....
        /*06e8*/ 	.word	0x00006fc0
        /*06ec*/ 	.word	0x00000000
        /*06f0*/ 	.word	0x00000000
        /*06f4*/ 	.short	0x010a
        /*06f6*/ 	.byte	0xff
	.zero		1


	//   ....[97]....
        /*06f8*/ 	.word	0x00007020
        /*06fc*/ 	.word	0x00000000
        /*0700*/ 	.word	0x00000000
        /*0704*/ 	.short	0x010a
        /*0706*/ 	.byte	0xff
	.zero		1


	//   ....[98]....
        /*0708*/ 	.word	0x00007080
        /*070c*/ 	.word	0x00000000
        /*0710*/ 	.word	0x00000000
        /*0714*/ 	.short	0x010a
        /*0716*/ 	.byte	0xff
	.zero		1


	//   ....[99]....
        /*0718*/ 	.word	0x000070d0
        /*071c*/ 	.word	0x00000007
        /*0720*/ 	.word	0x00000070
        /*0724*/ 	.short	0x010a
        /*0726*/ 	.byte	0xff
	.zero		1


	//   ....[100]....
        /*0728*/ 	.word	0x00007130
        /*072c*/ 	.word	0x00000000
        /*0730*/ 	.word	0x00000068
        /*0734*/ 	.short	0x010a
        /*0736*/ 	.byte	0xff
	.zero		1


	//   ....[101]....
        /*0738*/ 	.word	0x00007190
        /*073c*/ 	.word	0x00000000
        /*0740*/ 	.word	0x00000058
        /*0744*/ 	.short	0x010a
        /*0746*/ 	.byte	0xff
	.zero		1


	//   ....[102]....
        /*0748*/ 	.word	0x000071e0
        /*074c*/ 	.word	0x00000003
        /*0750*/ 	.word	0x00000070
        /*0754*/ 	.short	0x010a
        /*0756*/ 	.byte	0xff
	.zero		1


	//   ....[103]....
        /*0758*/ 	.word	0x00007240
        /*075c*/ 	.word	0x00000000
        /*0760*/ 	.word	0x00000050
        /*0764*/ 	.short	0x010a
        /*0766*/ 	.byte	0xff
	.zero		1


	//   ....[104]....
        /*0768*/ 	.word	0x00007290
        /*076c*/ 	.word	0x00000016
        /*0770*/ 	.word	0x00000090
        /*0774*/ 	.short	0x010a
        /*0776*/ 	.byte	0xff
	.zero		1


	//----- nvinfo : EIATTR_NUM_MBARRIERS
	.align		4
.L_47:
        /*0778*/ 	.byte	0x03, 0x38
        /*077a*/ 	.short	0x001e


	//----- nvinfo : EIATTR_EXIT_INSTR_OFFSETS
	.align		4
        /*077c*/ 	.byte	0x04, 0x1c
        /*077e*/ 	.short	(.L_49 - .L_48)


	//   ....[0]....
.L_48:
        /*0780*/ 	.word	0x00002ad0


	//   ....[1]....
        /*0784*/ 	.word	0x00002fc0


	//   ....[2]....
        /*0788*/ 	.word	0x00003020


	//   ....[3]....
        /*078c*/ 	.word	0x00003f90


	//   ....[4]....
        /*0790*/ 	.word	0x00004bc0


	//   ....[5]....
        /*0794*/ 	.word	0x00004c00


	//   ....[6]....
        /*0798*/ 	.word	0x000069f0


	//----- nvinfo : EIATTR_MAX_THREADS
	.align		4
.L_49:
        /*079c*/ 	.byte	0x04, 0x05
        /*079e*/ 	.short	(.L_51 - .L_50)
.L_50:
        /*07a0*/ 	.word	0x00000100
        /*07a4*/ 	.word	0x00000001
        /*07a8*/ 	.word	0x00000001


	//----- nvinfo : EIATTR_CRS_STACK_SIZE
	.align		4
.L_51:
        /*07ac*/ 	.byte	0x04, 0x1e
        /*07ae*/ 	.short	(.L_53 - .L_52)
.L_52:
        /*07b0*/ 	.word	0x00000000


	//----- nvinfo : EIATTR_CBANK_PARAM_SIZE
	.align		4
.L_53:
        /*07b4*/ 	.byte	0x03, 0x19
        /*07b6*/ 	.short	0x0800


	//----- nvinfo : EIATTR_PARAM_CBANK
	.align		4
        /*07b8*/ 	.byte	0x04, 0x0a
        /*07ba*/ 	.short	(.L_55 - .L_54)
	.align		4
.L_54:
        /*07bc*/ 	.word	index@(.nv.constant0._ZN7cutlass13device_kernelINS_4gemm6kernel13GemmUniversalIN4cute5tupleIJiiiiEEENS1_10collective13CollectiveMmaINS1_35MainloopSm100TmaUmmaWarpSpecializedILi5ELi2ELi4ENS5_IJNS4_1CILi2EEESB_NSA_ILi1EEEEEEEENS5_IJNSA_ILi64EEESF_NSA_ILi128EEEEEENS_12float_e5m2_tENS5_IJlSC_lEEESI_SJ_NS4_8TiledMMAINS4_8MMA_AtomIJNS4_10MMA_TraitsINS4_19SM100_MMA_F8F6F4_SSEJSI_SI_fSF_SF_NS4_17integral_constantINS4_4UMMA5MajorELSQ_0EEESR_NSO_INSP_7ScaleInELSS_0EEEST_EEEEEENS4_6LayoutINS5_IJSC_SC_SC_EEENS5_IJNSA_ILi0EEESY_SY_EEEEENS5_IJNS4_10UnderscoreES11_S11_EEEEENS4_23SM90_TMA_LOAD_MULTICASTENS4_14ComposedLayoutINS4_7SwizzleILi3ELi4ELi3EEENS4_18smem_ptr_flag_bitsILi8EEENSW_INS5_IJNSA_ILi8EEESG_EEENS5_IJSG_SC_EEEEEEEvNS4_8identityES14_S1E_vS1F_EENS_8epilogue10collective18CollectiveEpilogueINS1H_23Sm100TmaWarpSpecializedILi1ELi1ELi32ELb0ELb0EEEJSH_NS5_IJNSW_ISF_SC_EES1M_EEESI_SJ_SI_SJ_NS1H_6fusion15FusionCallbacksIS1L_NS1O_17LinearCombinationISI_fSI_fLNS_15FloatRoundStyleE2EEESH_S1N_JEEENS4_5SM1004TMEM4LOAD26SM100_TMEM_LOAD_16dp32b32xENS4_13SM90_TMA_LOADENS15_INS16_ILi2ELi4ELi3EEES19_NSW_INS5_IJS1A_SF_EEENS5_IJSF_SC_EEEEEEENS4_39AutoVectorizingCopyWithAssumedAlignmentILi128EEENS4_14SM90_TMA_STOREES23_S25_S25_EEEvvEEEEvNT_6ParamsE)
        /*07c0*/ 	.short	0x0380
        /*07c2*/ 	.short	0x0800


	//----- nvinfo : EIATTR_SW_WAR
	.align		4
.L_55:
        /*07c4*/ 	.byte	0x04, 0x36
        /*07c6*/ 	.short	(.L_57 - .L_56)
.L_56:
        /*07c8*/ 	.word	0x00000008
.L_57:


//--------------------- .nv.callgraph             --------------------------
	.section	.nv.callgraph,"",@"SHT_CUDA_CALLGRAPH"
	.align	4
	.sectionentsize	8
	.align		4
        /*0000*/ 	.word	0x00000000
	.align		4
        /*0004*/ 	.word	0xffffffff
	.align		4
        /*0008*/ 	.word	index@(_ZN7cutlass13device_kernelINS_4gemm6kernel13GemmUniversalIN4cute5tupleIJiiiiEEENS1_10collective13CollectiveMmaINS1_35MainloopSm100TmaUmmaWarpSpecializedILi5ELi2ELi4ENS5_IJNS4_1CILi2EEESB_NSA_ILi1EEEEEEEENS5_IJNSA_ILi64EEESF_NSA_ILi128EEEEEENS_12float_e5m2_tENS5_IJlSC_lEEESI_SJ_NS4_8TiledMMAINS4_8MMA_AtomIJNS4_10MMA_TraitsINS4_19SM100_MMA_F8F6F4_SSEJSI_SI_fSF_SF_NS4_17integral_constantINS4_4UMMA5MajorELSQ_0EEESR_NSO_INSP_7ScaleInELSS_0EEEST_EEEEEENS4_6LayoutINS5_IJSC_SC_SC_EEENS5_IJNSA_ILi0EEESY_SY_EEEEENS5_IJNS4_10UnderscoreES11_S11_EEEEENS4_23SM90_TMA_LOAD_MULTICASTENS4_14ComposedLayoutINS4_7SwizzleILi3ELi4ELi3EEENS4_18smem_ptr_flag_bitsILi8EEENSW_INS5_IJNSA_ILi8EEESG_EEENS5_IJSG_SC_EEEEEEEvNS4_8identityES14_S1E_vS1F_EENS_8epilogue10collective18CollectiveEpilogueINS1H_23Sm100TmaWarpSpecializedILi1ELi1ELi32ELb0ELb0EEEJSH_NS5_IJNSW_ISF_SC_EES1M_EEESI_SJ_SI_SJ_NS1H_6fusion15FusionCallbacksIS1L_NS1O_17LinearCombinationISI_fSI_fLNS_15FloatRoundStyleE2EEESH_S1N_JEEENS4_5SM1004TMEM4LOAD26SM100_TMEM_LOAD_16dp32b32xENS4_13SM90_TMA_LOADENS15_INS16_ILi2ELi4ELi3EEES19_NSW_INS5_IJS1A_SF_EEENS5_IJSF_SC_EEEEEEENS4_39AutoVectorizingCopyWithAssumedAlignmentILi128EEENS4_14SM90_TMA_STOREES23_S25_S25_EEEvvEEEEvNT_6ParamsE)
	.align		4
        /*000c*/ 	.word	index@(__assertfail)
	.align		4
        /*0010*/ 	.word	0x00000000
	.align		4
        /*0014*/ 	.word	0xfffffffe
	.align		4
        /*0018*/ 	.word	0x00000000
	.align		4
        /*001c*/ 	.word	0xfffffffd
	.align		4
        /*0020*/ 	.word	0x00000000
	.align		4
        /*0024*/ 	.word	0xfffffffc


//--------------------- .nv.constant4             --------------------------
	.section	.nv.constant4,"a",@progbits
	.align	8
	.align		8
.nv.constant4:
        /*0000*/ 	.dword	__assertfail
	.align		8
        /*0008*/ 	.dword	__unnamed_1
	.align		8
        /*0010*/ 	.dword	__unnamed_2
	.align		8
        /*0018*/ 	.dword	_ZN40_INTERNAL_b6a03e06_4_k_cu_9d2dd5a8_100944cuda3std3__45__cpo5beginE
	.align		8
        /*0020*/ 	.dword	_ZN40_INTERNAL_b6a03e06_4_k_cu_9d2dd5a8_100944cuda3std3__45__cpo3endE
	.align		8
        /*0028*/ 	.dword	_ZN40_INTERNAL_b6a03e06_4_k_cu_9d2dd5a8_100944cuda3std3__45__cpo6cbeginE
	.align		8
        /*0030*/ 	.dword	_ZN40_INTERNAL_b6a03e06_4_k_cu_9d2dd5a8_100944cuda3std3__45__cpo4cendE
	.align		8
        /*0038*/ 	.dword	_ZN40_INTERNAL_b6a03e06_4_k_cu_9d2dd5a8_100944cuda3std3__442_GLOBAL__N__b6a03e06_4_k_cu_9d2dd5a8_100946ignoreE
	.align		8
        /*0040*/ 	.dword	_ZN40_INTERNAL_b6a03e06_4_k_cu_9d2dd5a8_100944cuda3std3__419piecewise_constructE
	.align		8
        /*0048*/ 	.dword	_ZN40_INTERNAL_b6a03e06_4_k_cu_9d2dd5a8_100944cuda3std3__48in_placeE
	.align		8
        /*0050*/ 	.dword	_ZN40_INTERNAL_b6a03e06_4_k_cu_9d2dd5a8_100944cuda3std6ranges3__45__cpo4swapE
	.align		8
        /*0058*/ 	.dword	_ZN40_INTERNAL_b6a03e06_4_k_cu_9d2dd5a8_100944cuda3std6ranges3__45__cpo9iter_moveE
	.align		8
        /*0060*/ 	.dword	_ZN40_INTERNAL_b6a03e06_4_k_cu_9d2dd5a8_100944cute7productE
	.align		8
        /*0068*/ 	.dword	_ZN40_INTERNAL_b6a03e06_4_k_cu_9d2dd5a8_100944cute1_E
	.align		8
        /*0070*/ 	.dword	$str$25
	.align		8
        /*0078*/ 	.dword	$str$26
	.align		8
        /*0080*/ 	.dword	$str$27
	.align		8
        /*0088*/ 	.dword	$str$28


//--------------------- .text._ZN7cutlass13device_kernelINS_4gemm6kernel13GemmUniversalIN4cute5tupleIJiiiiEEENS1_10collective13CollectiveMmaINS1_35MainloopSm100TmaUmmaWarpSpecializedILi5ELi2ELi4ENS5_IJNS4_1CILi2EEESB_NSA_ILi1EEEEEEEENS5_IJNSA_ILi64EEESF_NSA_ILi128EEEEEENS_12float_e5m2_tENS5_IJlSC_lEEESI_SJ_NS4_8TiledMMAINS4_8MMA_AtomIJNS4_10MMA_TraitsINS4_19SM100_MMA_F8F6F4_SSEJSI_SI_fSF_SF_NS4_17integral_constantINS4_4UMMA5MajorELSQ_0EEESR_NSO_INSP_7ScaleInELSS_0EEEST_EEEEEENS4_6LayoutINS5_IJSC_SC_SC_EEENS5_IJNSA_ILi0EEESY_SY_EEEEENS5_IJNS4_10UnderscoreES11_S11_EEEEENS4_23SM90_TMA_LOAD_MULTICASTENS4_14ComposedLayoutINS4_7SwizzleILi3ELi4ELi3EEENS4_18smem_ptr_flag_bitsILi8EEENSW_INS5_IJNSA_ILi8EEESG_EEENS5_IJSG_SC_EEEEEEEvNS4_8identityES14_S1E_vS1F_EENS_8epilogue10collective18CollectiveEpilogueINS1H_23Sm100TmaWarpSpecializedILi1ELi1ELi32ELb0ELb0EEEJSH_NS5_IJNSW_ISF_SC_EES1M_EEESI_SJ_SI_SJ_NS1H_6fusion15FusionCallbacksIS1L_NS1O_17LinearCombinationISI_fSI_fLNS_15FloatRoundStyleE2EEESH_S1N_JEEENS4_5SM1004TMEM4LOAD26SM100_TMEM_LOAD_16dp32b32xENS4_13SM90_TMA_LOADENS15_INS16_ILi2ELi4ELi3EEES19_NSW_INS5_IJS1A_SF_EEENS5_IJSF_SC_EEEEEEENS4_39AutoVectorizingCopyWithAssumedAlignmentILi128EEENS4_14SM90_TMA_STOREES23_S25_S25_EEEvvEEEEvNT_6ParamsE --------------------------
	.section	.text._ZN7cutlass13device_kernelINS_4gemm6kernel13GemmUniversalIN4cute5tupleIJiiiiEEENS1_10collective13CollectiveMmaINS1_35MainloopSm100TmaUmmaWarpSpecializedILi5ELi2ELi4ENS5_IJNS4_1CILi2EEESB_NSA_ILi1EEEEEEEENS5_IJNSA_ILi64EEESF_NSA_ILi128EEEEEENS_12float_e5m2_tENS5_IJlSC_lEEESI_SJ_NS4_8TiledMMAINS4_8MMA_AtomIJNS4_10MMA_TraitsINS4_19SM100_MMA_F8F6F4_SSEJSI_SI_fSF_SF_NS4_17integral_constantINS4_4UMMA5MajorELSQ_0EEESR_NSO_INSP_7ScaleInELSS_0EEEST_EEEEEENS4_6LayoutINS5_IJSC_SC_SC_EEENS5_IJNSA_ILi0EEESY_SY_EEEEENS5_IJNS4_10UnderscoreES11_S11_EEEEENS4_23SM90_TMA_LOAD_MULTICASTENS4_14ComposedLayoutINS4_7SwizzleILi3ELi4ELi3EEENS4_18smem_ptr_flag_bitsILi8EEENSW_INS5_IJNSA_ILi8EEESG_EEENS5_IJSG_SC_EEEEEEEvNS4_8identityES14_S1E_vS1F_EENS_8epilogue10collective18CollectiveEpilogueINS1H_23Sm100TmaWarpSpecializedILi1ELi1ELi32ELb0ELb0EEEJSH_NS5_IJNSW_ISF_SC_EES1M_EEESI_SJ_SI_SJ_NS1H_6fusion15FusionCallbacksIS1L_NS1O_17LinearCombinationISI_fSI_fLNS_15FloatRoundStyleE2EEESH_S1N_JEEENS4_5SM1004TMEM4LOAD26SM100_TMEM_LOAD_16dp32b32xENS4_13SM90_TMA_LOADENS15_INS16_ILi2ELi4ELi3EEES19_NSW_INS5_IJS1A_SF_EEENS5_IJSF_SC_EEEEEEENS4_39AutoVectorizingCopyWithAssumedAlignmentILi128EEENS4_14SM90_TMA_STOREES23_S25_S25_EEEvvEEEEvNT_6ParamsE,"ax",@progbits
	.align	128
.text._ZN7cutlass13device_kernelINS_4gemm6kernel13GemmUniversalIN4cute5tupleIJiiiiEEENS1_10collective13CollectiveMmaINS1_35MainloopSm100TmaUmmaWarpSpecializedILi5ELi2ELi4ENS5_IJNS4_1CILi2EEESB_NSA_ILi1EEEEEEEENS5_IJNSA_ILi64EEESF_NSA_ILi128EEEEEENS_12float_e5m2_tENS5_IJlSC_lEEESI_SJ_NS4_8TiledMMAINS4_8MMA_AtomIJNS4_10MMA_TraitsINS4_19SM100_MMA_F8F6F4_SSEJSI_SI_fSF_SF_NS4_17integral_constantINS4_4UMMA5MajorELSQ_0EEESR_NSO_INSP_7ScaleInELSS_0EEEST_EEEEEENS4_6LayoutINS5_IJSC_SC_SC_EEENS5_IJNSA_ILi0EEESY_SY_EEEEENS5_IJNS4_10UnderscoreES11_S11_EEEEENS4_23SM90_TMA_LOAD_MULTICASTENS4_14ComposedLayoutINS4_7SwizzleILi3ELi4ELi3EEENS4_18smem_ptr_flag_bitsILi8EEENSW_INS5_IJNSA_ILi8EEESG_EEENS5_IJSG_SC_EEEEEEEvNS4_8identityES14_S1E_vS1F_EENS_8epilogue10collective18CollectiveEpilogueINS1H_23Sm100TmaWarpSpecializedILi1ELi1ELi32ELb0ELb0EEEJSH_NS5_IJNSW_ISF_SC_EES1M_EEESI_SJ_SI_SJ_NS1H_6fusion15FusionCallbacksIS1L_NS1O_17LinearCombinationISI_fSI_fLNS_15FloatRoundStyleE2EEESH_S1N_JEEENS4_5SM1004TMEM4LOAD26SM100_TMEM_LOAD_16dp32b32xENS4_13SM90_TMA_LOADENS15_INS16_ILi2ELi4ELi3EEES19_NSW_INS5_IJS1A_SF_EEENS5_IJSF_SC_EEEEEEENS4_39AutoVectorizingCopyWithAssumedAlignmentILi128EEENS4_14SM90_TMA_STOREES23_S25_S25_EEEvvEEEEvNT_6ParamsE:
        .type           _ZN7cutlass13device_kernelINS_4gemm6kernel13GemmUniversalIN4cute5tupleIJiiiiEEENS1_10collective13CollectiveMmaINS1_35MainloopSm100TmaUmmaWarpSpecializedILi5ELi2ELi4ENS5_IJNS4_1CILi2EEESB_NSA_ILi1EEEEEEEENS5_IJNSA_ILi64EEESF_NSA_ILi128EEEEEENS_12float_e5m2_tENS5_IJlSC_lEEESI_SJ_NS4_8TiledMMAINS4_8MMA_AtomIJNS4_10MMA_TraitsINS4_19SM100_MMA_F8F6F4_SSEJSI_SI_fSF_SF_NS4_17integral_constantINS4_4UMMA5MajorELSQ_0EEESR_NSO_INSP_7ScaleInELSS_0EEEST_EEEEEENS4_6LayoutINS5_IJSC_SC_SC_EEENS5_IJNSA_ILi0EEESY_SY_EEEEENS5_IJNS4_10UnderscoreES11_S11_EEEEENS4_23SM90_TMA_LOAD_MULTICASTENS4_14ComposedLayoutINS4_7SwizzleILi3ELi4ELi3EEENS4_18smem_ptr_flag_bitsILi8EEENSW_INS5_IJNSA_ILi8EEESG_EEENS5_IJSG_SC_EEEEEEEvNS4_8identityES14_S1E_vS1F_EENS_8epilogue10collective18CollectiveEpilogueINS1H_23Sm100TmaWarpSpecializedILi1ELi1ELi32ELb0ELb0EEEJSH_NS5_IJNSW_ISF_SC_EES1M_EEESI_SJ_SI_SJ_NS1H_6fusion15FusionCallbacksIS1L_NS1O_17LinearCombinationISI_fSI_fLNS_15FloatRoundStyleE2EEESH_S1N_JEEENS4_5SM1004TMEM4LOAD26SM100_TMEM_LOAD_16dp32b32xENS4_13SM90_TMA_LOADENS15_INS16_ILi2ELi4ELi3EEES19_NSW_INS5_IJS1A_SF_EEENS5_IJSF_SC_EEEEEEENS4_39AutoVectorizingCopyWithAssumedAlignmentILi128EEENS4_14SM90_TMA_STOREES23_S25_S25_EEEvvEEEEvNT_6ParamsE,@function
        .size           _ZN7cutlass13device_kernelINS_4gemm6kernel13GemmUniversalIN4cute5tupleIJiiiiEEENS1_10collective13CollectiveMmaINS1_35MainloopSm100TmaUmmaWarpSpecializedILi5ELi2ELi4ENS5_IJNS4_1CILi2EEESB_NSA_ILi1EEEEEEEENS5_IJNSA_ILi64EEESF_NSA_ILi128EEEEEENS_12float_e5m2_tENS5_IJlSC_lEEESI_SJ_NS4_8TiledMMAINS4_8MMA_AtomIJNS4_10MMA_TraitsINS4_19SM100_MMA_F8F6F4_SSEJSI_SI_fSF_SF_NS4_17integral_constantINS4_4UMMA5MajorELSQ_0EEESR_NSO_INSP_7ScaleInELSS_0EEEST_EEEEEENS4_6LayoutINS5_IJSC_SC_SC_EEENS5_IJNSA_ILi0EEESY_SY_EEEEENS5_IJNS4_10UnderscoreES11_S11_EEEEENS4_23SM90_TMA_LOAD_MULTICASTENS4_14ComposedLayoutINS4_7SwizzleILi3ELi4ELi3EEENS4_18smem_ptr_flag_bitsILi8EEENSW_INS5_IJNSA_ILi8EEESG_EEENS5_IJSG_SC_EEEEEEEvNS4_8identityES14_S1E_vS1F_EENS_8epilogue10collective18CollectiveEpilogueINS1H_23Sm100TmaWarpSpecializedILi1ELi1ELi32ELb0ELb0EEEJSH_NS5_IJNSW_ISF_SC_EES1M_EEESI_SJ_SI_SJ_NS1H_6fusion15FusionCallbacksIS1L_NS1O_17LinearCombinationISI_fSI_fLNS_15FloatRoundStyleE2EEESH_S1N_JEEENS4_5SM1004TMEM4LOAD26SM100_TMEM_LOAD_16dp32b32xENS4_13SM90_TMA_LOADENS15_INS16_ILi2ELi4ELi3EEES19_NSW_INS5_IJS1A_SF_EEENS5_IJSF_SC_EEEEEEENS4_39AutoVectorizingCopyWithAssumedAlignmentILi128EEENS4_14SM90_TMA_STOREES23_S25_S25_EEEvvEEEEvNT_6ParamsE,(.L_x_138 - _ZN7cutlass13device_kernelINS_4gemm6kernel13GemmUniversalIN4cute5tupleIJiiiiEEENS1_10collective13CollectiveMmaINS1_35MainloopSm100TmaUmmaWarpSpecializedILi5ELi2ELi4ENS5_IJNS4_1CILi2EEESB_NSA_ILi1EEEEEEEENS5_IJNSA_ILi64EEESF_NSA_ILi128EEEEEENS_12float_e5m2_tENS5_IJlSC_lEEESI_SJ_NS4_8TiledMMAINS4_8MMA_AtomIJNS4_10MMA_TraitsINS4_19SM100_MMA_F8F6F4_SSEJSI_SI_fSF_SF_NS4_17integral_constantINS4_4UMMA5MajorELSQ_0EEESR_NSO_INSP_7ScaleInELSS_0EEEST_EEEEEENS4_6LayoutINS5_IJSC_SC_SC_EEENS5_IJNSA_ILi0EEESY_SY_EEEEENS5_IJNS4_10UnderscoreES11_S11_EEEEENS4_23SM90_TMA_LOAD_MULTICASTENS4_14ComposedLayoutINS4_7SwizzleILi3ELi4ELi3EEENS4_18smem_ptr_flag_bitsILi8EEENSW_INS5_IJNSA_ILi8EEESG_EEENS5_IJSG_SC_EEEEEEEvNS4_8identityES14_S1E_vS1F_EENS_8epilogue10collective18CollectiveEpilogueINS1H_23Sm100TmaWarpSpecializedILi1ELi1ELi32ELb0ELb0EEEJSH_NS5_IJNSW_ISF_SC_EES1M_EEESI_SJ_SI_SJ_NS1H_6fusion15FusionCallbacksIS1L_NS1O_17LinearCombinationISI_fSI_fLNS_15FloatRoundStyleE2EEESH_S1N_JEEENS4_5SM1004TMEM4LOAD26SM100_TMEM_LOAD_16dp32b32xENS4_13SM90_TMA_LOADENS15_INS16_ILi2ELi4ELi3EEES19_NSW_INS5_IJS1A_SF_EEENS5_IJSF_SC_EEEEEEENS4_39AutoVectorizingCopyWithAssumedAlignmentILi128EEENS4_14SM90_TMA_STOREES23_S25_S25_EEEvvEEEEvNT_6ParamsE)
        .other          _ZN7cutlass13device_kernelINS_4gemm6kernel13GemmUniversalIN4cute5tupleIJiiiiEEENS1_10collective13CollectiveMmaINS1_35MainloopSm100TmaUmmaWarpSpecializedILi5ELi2ELi4ENS5_IJNS4_1CILi2EEESB_NSA_ILi1EEEEEEEENS5_IJNSA_ILi64EEESF_NSA_ILi128EEEEEENS_12float_e5m2_tENS5_IJlSC_lEEESI_SJ_NS4_8TiledMMAINS4_8MMA_AtomIJNS4_10MMA_TraitsINS4_19SM100_MMA_F8F6F4_SSEJSI_SI_fSF_SF_NS4_17integral_constantINS4_4UMMA5MajorELSQ_0EEESR_NSO_INSP_7ScaleInELSS_0EEEST_EEEEEENS4_6LayoutINS5_IJSC_SC_SC_EEENS5_IJNSA_ILi0EEESY_SY_EEEEENS5_IJNS4_10UnderscoreES11_S11_EEEEENS4_23SM90_TMA_LOAD_MULTICASTENS4_14ComposedLayoutINS4_7SwizzleILi3ELi4ELi3EEENS4_18smem_ptr_flag_bitsILi8EEENSW_INS5_IJNSA_ILi8EEESG_EEENS5_IJSG_SC_EEEEEEEvNS4_8identityES14_S1E_vS1F_EENS_8epilogue10collective18CollectiveEpilogueINS1H_23Sm100TmaWarpSpecializedILi1ELi1ELi32ELb0ELb0EEEJSH_NS5_IJNSW_ISF_SC_EES1M_EEESI_SJ_SI_SJ_NS1H_6fusion15FusionCallbacksIS1L_NS1O_17LinearCombinationISI_fSI_fLNS_15FloatRoundStyleE2EEESH_S1N_JEEENS4_5SM1004TMEM4LOAD26SM100_TMEM_LOAD_16dp32b32xENS4_13SM90_TMA_LOADENS15_INS16_ILi2ELi4ELi3EEES19_NSW_INS5_IJS1A_SF_EEENS5_IJSF_SC_EEEEEEENS4_39AutoVectorizingCopyWithAssumedAlignmentILi128EEENS4_14SM90_TMA_STOREES23_S25_S25_EEEvvEEEEvNT_6ParamsE,@"STO_CUDA_ENTRY STV_DEFAULT"
_ZN7cutlass13device_kernelINS_4gemm6kernel13GemmUniversalIN4cute5tupleIJiiiiEEENS1_10collective13CollectiveMmaINS1_35MainloopSm100TmaUmmaWarpSpecializedILi5ELi2ELi4ENS5_IJNS4_1CILi2EEESB_NSA_ILi1EEEEEEEENS5_IJNSA_ILi64EEESF_NSA_ILi128EEEEEENS_12float_e5m2_tENS5_IJlSC_lEEESI_SJ_NS4_8TiledMMAINS4_8MMA_AtomIJNS4_10MMA_TraitsINS4_19SM100_MMA_F8F6F4_SSEJSI_SI_fSF_SF_NS4_17integral_constantINS4_4UMMA5MajorELSQ_0EEESR_NSO_INSP_7ScaleInELSS_0EEEST_EEEEEENS4_6LayoutINS5_IJSC_SC_SC_EEENS5_IJNSA_ILi0EEESY_SY_EEEEENS5_IJNS4_10UnderscoreES11_S11_EEEEENS4_23SM90_TMA_LOAD_MULTICASTENS4_14ComposedLayoutINS4_7SwizzleILi3ELi4ELi3EEENS4_18smem_ptr_flag_bitsILi8EEENSW_INS5_IJNSA_ILi8EEESG_EEENS5_IJSG_SC_EEEEEEEvNS4_8identityES14_S1E_vS1F_EENS_8epilogue10collective18CollectiveEpilogueINS1H_23Sm100TmaWarpSpecializedILi1ELi1ELi32ELb0ELb0EEEJSH_NS5_IJNSW_ISF_SC_EES1M_EEESI_SJ_SI_SJ_NS1H_6fusion15FusionCallbacksIS1L_NS1O_17LinearCombinationISI_fSI_fLNS_15FloatRoundStyleE2EEESH_S1N_JEEENS4_5SM1004TMEM4LOAD26SM100_TMEM_LOAD_16dp32b32xENS4_13SM90_TMA_LOADENS15_INS16_ILi2ELi4ELi3EEES19_NSW_INS5_IJS1A_SF_EEENS5_IJSF_SC_EEEEEEENS4_39AutoVectorizingCopyWithAssumedAlignmentILi128EEENS4_14SM90_TMA_STOREES23_S25_S25_EEEvvEEEEvNT_6ParamsE:
[----:B------:R-:W1:Y:S01]  /*0000*/  LDC R1, c[0x0][0x37c] ;  /* 0x0000df00ff017b82 */ /* 0x000e620000000800 */
[----:B------:R-:W2:Y:S01]  /*0010*/  S2R R76, SR_TID.X ;  /* 0x00000000004c7919 */ /* 0x000ea20000002100 */
[----:B------:R-:W3:Y:S01]  /*0020*/  LDCU.64 UR8, c[0x0][0x890] ;  /* 0x00011200ff0877ac */ /* 0x000ee20008000a00 */
[----:B------:R-:W-:Y:S02]  /*0030*/  PRMT R79, RZ, 0x7610, R79 ;  /* 0x00007610ff4f7816 */ /* 0x000fe4000000004f */
[----:B------:R-:W-:Y:S01]  /*0040*/  ELECT P3, URZ, PT ;  /* 0x0000000000ff782f */ /* 0x000fe20003860000 */
[----:B---3--:R-:W-:-:S04]  /*0050*/  UISETP.NE.U32.AND UP0, UPT, UR8, URZ, UPT ;  /* 0x000000ff0800728c */ /* 0x008fc8000bf05070 */
[----:B------:R-:W-:Y:S01]  /*0060*/  UISETP.NE.AND.EX UP0, UPT, UR9, URZ, UPT, UP0 ;  /* 0x000000ff0900728c */ /* 0x000fe2000bf05300 */
[----:B--2---:R-:W-:-:S05]  /*0070*/  SHF.R.U32.HI R80, RZ, 0x5, R76 ;  /* 0x00000005ff507819 */ /* 0x004fca000001164c */
[----:B------:R-:W2:Y:S02]  /*0080*/  SHFL.IDX PT, R0, R80, RZ, 0x1f ;  /* 0x00001fff50007589 */ /* 0x000ea400000e0000 */
[----:B--2---:R-:W-:Y:S01]  /*0090*/  R2UR UR22, R0 ;  /* 0x00000000001672ca */ /* 0x004fe200000e0000 */
[----:B-1----:R-:W-:-:S14]  /*00a0*/  BRA.U UP0, `(.L_x_0) ;  /* 0x0000000100307547 */ /* 0x002fdc000b800000 */
[----:B------:R-:W1:Y:S02]  /*00b0*/  LDCU.64 UR4, c[0x0][0x888] ;  /* 0x00011100ff0477ac */ /* 0x000e640008000a00 */
[----:B-1----:R-:W-:-:S04]  /*00c0*/  UISETP.NE.U32.AND UP0, UPT, UR4, URZ, UPT ;  /* 0x000000ff0400728c */ /* 0x002fc8000bf05070 */
[----:B------:R-:W-:-:S09]  /*00d0*/  UISETP.NE.AND.EX UP0, UPT, UR5, URZ, UPT, UP0 ;  /* 0x000000ff0500728c */ /* 0x000fd2000bf05300 */
[----:B------:R-:W-:Y:S05]  /*00e0*/  BRA.U !UP0, `(.L_x_1) ;  /* 0x0000000108147547 */ /* 0x000fea000b800000 */
[----:B------:R-:W1:Y:S01]  /*00f0*/  LDC.64 R2, c[0x0][0x888] ;  /* 0x00022200ff027b82 */ /* 0x000e620000000a00 */
[----:B------:R-:W1:Y:S02]  /*0100*/  LDCU.64 UR4, c[0x0][0x358] ;  /* 0x00006b00ff0477ac */ /* 0x000e640008000a00 */
[----:B-1----:R1:W5:Y:S01]  /*0110*/  LDG.E R39, desc[UR4][R2.64] ;  /* 0x0000000402277981 */ /* 0x002362000c1e1900 */
[----:B------:R-:W-:Y:S01]  /*0120*/  HFMA2 R79, -RZ, RZ, 0, 5.9604644775390625e-08 ;  /* 0x00000001ff4f7431 */ /* 0x000fe200000001ff */
[----:B------:R-:W-:Y:S05]  /*0130*/  BRA `(.L_x_0) ;  /* 0x00000000000c7947 */ /* 0x000fea0003800000 */
.L_x_1:
[----:B------:R-:W1:Y:S01]  /*0140*/  LDCU UR4, c[0x0][0x880] ;  /* 0x00011000ff0477ac */ /* 0x000e620008000800 */
[----:B------:R-:W-:Y:S01]  /*0150*/  HFMA2 R79, -RZ, RZ, 0, 5.9604644775390625e-08 ;  /* 0x00000001ff4f7431 */ /* 0x000fe200000001ff */
[----:B-1----:R-:W-:-:S07]  /*0160*/  MOV R39, UR4 ;  /* 0x0000000400277c02 */ /* 0x002fce0008000f00 */
.L_x_0:
[----:B------:R-:W2:Y:S02]  /*0170*/  LDCU.64 UR4, c[0x0][0x8b0] ;  /* 0x00011600ff0477ac */ /* 0x000ea40008000a00 */
[----:B--2---:R-:W-:-:S04]  /*0180*/  UISETP.NE.U32.AND UP0, UPT, UR4, URZ, UPT ;  /* 0x000000ff0400728c */ /* 0x004fc8000bf05070 */
[----:B------:R-:W-:-:S09]  /*0190*/  UISETP.NE.AND.EX UP0, UPT, UR5, URZ, UPT, UP0 ;  /* 0x000000ff0500728c */ /* 0x000fd2000bf05300 */
[----:B------:R-:W-:Y:S05]  /*01a0*/  BRA.U UP0, `(.L_x_2) ;  /* 0x0000000100287547 */ /* 0x000fea000b800000 */
[----:B------:R-:W2:Y:S02]  /*01b0*/  LDCU.64 UR4, c[0x0][0x8a8] ;  /* 0x00011500ff0477ac */ /* 0x000ea40008000a00 */
[----:B--2---:R-:W-:-:S04]  /*01c0*/  UISETP.NE.U32.AND UP0, UPT, UR4, URZ, UPT ;  /* 0x000000ff0400728c */ /* 0x004fc8000bf05070 */
[----:B------:R-:W-:-:S09]  /*01d0*/  UISETP.NE.AND.EX UP0, UPT, UR5, URZ, UPT, UP0 ;  /* 0x000000ff0500728c */ /* 0x000fd2000bf05300 */
[----:B------:R-:W-:Y:S05]  /*01e0*/  BRA.U !UP0, `(.L_x_3) ;  /* 0x0000000108107547 */ /* 0x000fea000b800000 */
[----:B-1----:R-:W1:Y:S01]  /*01f0*/  LDC.64 R2, c[0x0][0x8a8] ;  /* 0x00022a00ff027b82 */ /* 0x002e620000000a00 */
[----:B------:R-:W1:Y:S02]  /*0200*/  LDCU.64 UR4, c[0x0][0x358] ;  /* 0x00006b00ff0477ac */ /* 0x000e640008000a00 */
[----:B-1----:R2:W5:Y:S01]  /*0210*/  LDG.E R38, desc[UR4][R2.64] ;  /* 0x0000000402267981 */ /* 0x002562000c1e1900 */
[----:B------:R-:W-:Y:S05]  /*0220*/  BRA `(.L_x_2) ;  /* 0x0000000000087947 */ /* 0x000fea0003800000 */
.L_x_3:
[----:B------:R-:W2:Y:S02]  /*0230*/  LDCU UR4, c[0x0][0x8a0] ;  /* 0x00011400ff0477ac */ /* 0x000ea40008000800 */
[----:B--2---:R-:W-:Y:S02]  /*0240*/  MOV R38, UR4 ;  /* 0x0000000400267c02 */ /* 0x004fe40008000f00 */
.L_x_2:
[----:B------:R-:W-:Y:S01]  /*0250*/  IMAD.U32 R0, RZ, RZ, UR22 ;  /* 0x00000016ff007e24 */ /* 0x000fe2000f8e00ff */
[----:B------:R-:W-:Y:S04]  /*0260*/  BSSY.RECONVERGENT B0, `(.L_x_4) ;  /* 0x000000c000007945 */ /* 0x000fe80003800200 */
[C---:B------:R-:W-:Y:S02]  /*0270*/  ISETP.NE.OR P1, PT, R0.reuse, 0x1, !P3 ;  /* 0x000000010000780c */ /* 0x040fe40005f25670 */
[----:B------:R-:W-:-:S11]  /*0280*/  ISETP.NE.OR P0, PT, R0, 0x3, !P3 ;  /* 0x000000030000780c */ /* 0x000fd60005f05670 */
[----:B------:R-:W-:Y:S05]  /*0290*/  @P1 BRA `(.L_x_5) ;  /* 0x0000000000201947 */ /* 0x000fea0003800000 */
[----:B------:R-:W3:Y:S02]  /*02a0*/  LDCU.64 UR4, c[0x0][0x348] ;  /* 0x00006900ff0477ac */ /* 0x000ee40008000a00 */
[----:B---3--:R-:W-:Y:S02]  /*02b0*/  UIADD3 UR6, UP1, UPT, UR4, 0x80, URZ ;  /* 0x0000008004067890 */ /* 0x008fe4000ff3e0ff */
[----:B------:R-:W-:Y:S02]  /*02c0*/  UIADD3 UR4, UP0, UPT, UR4, 0x180, URZ ;  /* 0x0000018004047890 */ /* 0x000fe4000ff1e0ff */
[----:B------:R-:W-:Y:S02]  /*02d0*/  UIADD3.X UR7, UPT, UPT, URZ, UR5, URZ, UP1, !UPT ;  /* 0x00000005ff077290 */ /* 0x000fe40008ffe4ff */
[----:B------:R-:W-:-:S07]  /*02e0*/  UIADD3.X UR5, UPT, UPT, URZ, UR5, URZ, UP0, !UPT ;  /* 0x00000005ff057290 */ /* 0x000fce00087fe4ff */
[----:B------:R3:W-:Y:S02]  /*02f0*/  UTMACCTL.PF [UR6] ;  /* 0x00000000060079b9 */ /* 0x0007e40008040000 */
[----:B------:R3:W-:Y:S02]  /*0300*/  UTMACCTL.PF [UR4] ;  /* 0x00000000040079b9 */ /* 0x0007e40008040000 */
[----:B---3--:R-:W-:Y:S01]  /*0310*/  NOP ;  /* 0x0000000000007918 */ /* 0x008fe20000000000 */
.L_x_5:
[----:B------:R-:W-:Y:S05]  /*0320*/  BSYNC.RECONVERGENT B0 ;  /* 0x0000000000007941 */ /* 0x000fea0003800200 */
.L_x_4:
[----:B------:R-:W-:Y:S04]  /*0330*/  BSSY.RECONVERGENT B0, `(.L_x_6) ;  /* 0x000000a000007945 */ /* 0x000fe80003800200 */
        /* <DEDUP_REMOVED lines=9> */
.L_x_7:
[----:B------:R-:W-:Y:S05]  /*03d0*/  BSYNC.RECONVERGENT B0 ;  /* 0x0000000000007941 */ /* 0x000fea0003800200 */
.L_x_6:
[----:B------:R-:W3:Y:S01]  /*03e0*/  LDCU.64 UR4, c[0x0][0x888] ;  /* 0x00011100ff0477ac */ /* 0x000ee20008000a00 */
[----:B------:R-:W-:Y:S02]  /*03f0*/  UISETP.EQ.U32.AND UP1, UPT, UR8, URZ, UPT ;  /* 0x000000ff0800728c */ /* 0x000fe4000bf22070 */
[----:B------:R-:W-:Y:S02]  /*0400*/  UPLOP3.LUT UP3, UPT, UPT, UPT, UPT, 0x80, 0x8 ;  /* 0x000000000008789c */ /* 0x000fe40003f6f070 */
[----:B---3--:R-:W-:-:S04]  /*0410*/  UISETP.NE.U32.AND UP0, UPT, UR4, URZ, UPT ;  /* 0x000000ff0400728c */ /* 0x008fc8000bf05070 */
[----:B------:R-:W-:-:S04]  /*0420*/  UISETP.NE.AND.EX UP0, UPT, UR5, URZ, UPT, UP0 ;  /* 0x000000ff0500728c */ /* 0x000fc8000bf05300 */
[----:B------:R-:W-:-:S04]  /*0430*/  UISETP.EQ.OR.EX UP2, UPT, UR9, URZ, !UP0, UP1 ;  /* 0x000000ff0900728c */ /* 0x000fc8000c742710 */
[----:B------:R-:W-:-:S05]  /*0440*/  UP2UR UR61, UPR, URZ, 0x4 ;  /* 0x00000004ff3d7883 */ /* 0x000fca0008000000 */
[----:B------:R-:W-:Y:S07]  /*0450*/  BRA.U !UP2, `(.L_x_8) ;  /* 0x000000010a207547 */ /* 0x000fee000b800000 */
[----:B------:R-:W-:Y:S01]  /*0460*/  UISETP.NE.U32.AND UP1, UPT, UR8, URZ, UPT ;  /* 0x000000ff0800728c */ /* 0x000fe2000bf25070 */
[----:B-----5:R-:W-:Y:S01]  /*0470*/  FSETP.NEU.AND P0, PT, R39, RZ, PT ;  /* 0x000000ff2700720b */ /* 0x020fe20003f0d000 */
[----:B------:R-:W-:Y:S02]  /*0480*/  USEL UR4, URZ, 0xffffffff, UP0 ;  /* 0xffffffffff047887 */ /* 0x000fe40008000000 */
[----:B------:R-:W-:-:S10]  /*0490*/  UISETP.NE.AND.EX UP1, UPT, UR9, URZ, UPT, UP1 ;  /* 0x000000ff0900728c */ /* 0x000fd4000bf25310 */
[----:B------:R-:W-:Y:S01]  /*04a0*/  VOTEU.ANY UP0, P0 ;  /* 0x0000000000ff7886 */ /* 0x000fe20000000100 */
[----:B------:R-:W-:-:S04]  /*04b0*/  @!UP1 USEL UR4, URZ, 0xffffffff, UP0 ;  /* 0xffffffffff049887 */ /* 0x000fc80008000000 */
[----:B------:R-:W-:-:S04]  /*04c0*/  ULOP3.LUT UR4, UR4, 0x1, URZ, 0xc0, !UPT ;  /* 0x0000000104047892 */ /* 0x000fc8000f8ec0ff */
[----:B------:R-:W-:-:S11]  /*04d0*/  UISETP.NE.U32.AND UP3, UPT, UR4, 0x1, UPT ;  /* 0x000000010400788c */ /* 0x000fd6000bf65070 */
.L_x_8:
[----:B-12---:R-:W1:Y:S01]  /*04e0*/  SHFL.IDX PT, R2, R80, RZ, 0x1f ;  /* 0x00001fff50027589 */ /* 0x006e6200000e0000 */
[----:B------:R-:W-:-:S04]  /*04f0*/  UISETP.NE.AND UP0, UPT, UR22, 0x2, UPT ;  /* 0x000000021600788c */ /* 0x000fc8000bf05270 */
[----:B------:R-:W-:Y:S01]  /*0500*/  USEL UR34, URZ, 0x1, UP0 ;  /* 0x00000001ff227887 */ /* 0x000fe20008000000 */
[----:B-1----:R-:W-:-:S13]  /*0510*/  ISETP.NE.AND P0, PT, R2, RZ, PT ;  /* 0x000000ff0200720c */ /* 0x002fda0003f05270 */
[----:B------:R-:W-:Y:S05]  /*0520*/  @P0 BRA `(.L_x_9) ;  /* 0x0000000000600947 */ /* 0x000fea0003800000 */
[----:B------:R-:W1:Y:S01]  /*0530*/  S2UR UR4, SR_CgaCtaId ;  /* 0x00000000000479c3 */ /* 0x000e620000008800 */
[----:B------:R-:W-:Y:S01]  /*0540*/  UMOV UR5, 0x400 ;  /* 0x0000040000057882 */ /* 0x000fe20000000000 */
[----:B------:R-:W-:Y:S01]  /*0550*/  UMOV UR8, 0x1 ;  /* 0x0000000100087882 */ /* 0x000fe20000000000 */
[----:B------:R-:W-:Y:S01]  /*0560*/  UMOV UR6, 0x3 ;  /* 0x0000000300067882 */ /* 0x000fe20000000000 */
[----:B------:R-:W-:-:S04]  /*0570*/  UIADD3 UR8, UPT, UPT, -UR8, 0x100000, URZ ;  /* 0x0010000008087890 */ /* 0x000fc8000fffe1ff */
[----:B------:R-:W-:Y:S02]  /*0580*/  USHF.L.U32 UR9, UR8, 0xb, URZ ;  /* 0x0000000b08097899 */ /* 0x000fe400080006ff */
[----:B------:R-:W-:Y:S02]  /*0590*/  USHF.L.U32 UR8, UR8, 0x1, URZ ;  /* 0x0000000108087899 */ /* 0x000fe400080006ff */
[----:B------:R-:W-:-:S04]  /*05a0*/  UIADD3 UR6, UPT, UPT, -UR6, 0x100000, URZ ;  /* 0x0010000006067890 */ /* 0x000fc8000fffe1ff */
[----:B------:R-:W-:Y:S02]  /*05b0*/  USHF.L.U32 UR7, UR6, 0xb, URZ ;  /* 0x0000000b06077899 */ /* 0x000fe400080006ff */
[----:B------:R-:W-:Y:S01]  /*05c0*/  USHF.L.U32 UR6, UR6, 0x1, URZ ;  /* 0x0000000106067899 */ /* 0x000fe200080006ff */
[----:B------:R-:W-:Y:S01]  /*05d0*/  ELECT P0, URZ, PT ;  /* 0x0000000000ff782f */ /* 0x000fe20003800000 */
[----:B-1----:R-:W-:Y:S01]  /*05e0*/  ULEA UR4, UR4, UR5, 0x18 ;  /* 0x0000000504047291 */ /* 0x002fe2000f8ec0ff */
[----:B------:R-:W1:Y:S11]  /*05f0*/  FENCE.VIEW.ASYNC.S ;  /* 0x00000000000073c6 */ /* 0x000e760000000000 */
[----:B-1----:R1:W2:Y:S01]  /*0600*/  SYNCS.EXCH.64 URZ, [UR4], UR8 ;  /* 0x0000000804ff75b2 */ /* 0x0022a20008000100 */
[----:B------:R1:W3:Y:S01]  /*0610*/  SYNCS.EXCH.64 URZ, [UR4+0x28], UR6 ;  /* 0x0000280604ff75b2 */ /* 0x0002e20008000100 */
[----:B------:R1:W4:Y:S01]  /*0620*/  SYNCS.EXCH.64 URZ, [UR4+0x8], UR8 ;  /* 0x0000080804ff75b2 */ /* 0x0003220008000100 */
[----:B------:R1:W1:Y:S01]  /*0630*/  SYNCS.EXCH.64 URZ, [UR4+0x30], UR6 ;  /* 0x0000300604ff75b2 */ /* 0x0002620008000100 */
[----:B------:R1:W1:Y:S01]  /*0640*/  SYNCS.EXCH.64 URZ, [UR4+0x10], UR8 ;  /* 0x0000100804ff75b2 */ /* 0x0002620008000100 */
[----:B------:R1:W1:Y:S01]  /*0650*/  SYNCS.EXCH.64 URZ, [UR4+0x38], UR6 ;  /* 0x0000380604ff75b2 */ /* 0x0002620008000100 */
[----:B------:R1:W1:Y:S01]  /*0660*/  SYNCS.EXCH.64 URZ, [UR4+0x18], UR8 ;  /* 0x0000180804ff75b2 */ /* 0x0002620008000100 */
[----:B------:R1:W1:Y:S01]  /*0670*/  SYNCS.EXCH.64 URZ, [UR4+0x40], UR6 ;  /* 0x0000400604ff75b2 */ /* 0x0002620008000100 */
[----:B------:R1:W1:Y:S01]  /*0680*/  SYNCS.EXCH.64 URZ, [UR4+0x20], UR8 ;  /* 0x0000200804ff75b2 */ /* 0x0002620008000100 */
[----:B------:R1:W1:Y:S01]  /*0690*/  SYNCS.EXCH.64 URZ, [UR4+0x48], UR6 ;  /* 0x0000480604ff75b2 */ /* 0x0002620008000100 */
[----:B------:R-:W-:Y:S01]  /*06a0*/  NOP ;  /* 0x0000000000007918 */ /* 0x000fe20000000000 */
.L_x_9:
[----:B------:R-:W2:Y:S01]  /*06b0*/  SHFL.IDX PT, R2, R80, RZ, 0x1f ;  /* 0x00001fff50027589 */ /* 0x000ea200000e0000 */
[----:B------:R-:W-:Y:S01]  /*06c0*/  NOP ;  /* 0x0000000000007918 */ /* 0x000fe20000000000 */
[----:B--2---:R-:W-:-:S13]  /*06d0*/  ISETP.NE.AND P0, PT, R2, 0x1, PT ;  /* 0x000000010200780c */ /* 0x004fda0003f05270 */
[----:B------:R-:W-:Y:S05]  /*06e0*/  @P0 BRA `(.L_x_10) ;  /* 0x0000000000400947 */ /* 0x000fea0003800000 */
[----:B-1----:R-:W1:Y:S01]  /*06f0*/  S2UR UR4, SR_CgaCtaId ;  /* 0x00000000000479c3 */ /* 0x002e620000008800 */
        /* <DEDUP_REMOVED lines=12> */
[----:B-1----:R2:W1:Y:S01]  /*07c0*/  SYNCS.EXCH.64 URZ, [UR4+0x50], UR8 ;  /* 0x0000500804ff75b2 */ /* 0x0024620008000100 */
[----:B------:R2:W1:Y:S02]  /*07d0*/  SYNCS.EXCH.64 URZ, [UR4+0x58], UR6 ;  /* 0x0000580604ff75b2 */ /* 0x0004640008000100 */
[----:B--2---:R-:W-:Y:S01]  /*07e0*/  NOP ;  /* 0x0000000000007918 */ /* 0x004fe20000000000 */
.L_x_10:
[----:B------:R-:W2:Y:S01]  /*07f0*/  SHFL.IDX PT, R2, R80, RZ, 0x1f ;  /* 0x00001fff50027589 */ /* 0x000ea200000e0000 */
[----:B------:R-:W-:Y:S01]  /*0800*/  NOP ;  /* 0x0000000000007918 */ /* 0x000fe20000000000 */
[----:B--2---:R-:W-:-:S13]  /*0810*/  ISETP.NE.AND P0, PT, R2, 0x3, PT ;  /* 0x000000030200780c */ /* 0x004fda0003f05270 */
[----:B------:R-:W-:Y:S05]  /*0820*/  @P0 BRA `(.L_x_11) ;  /* 0x0000000000300947 */ /* 0x000fea0003800000 */
[----:B-1----:R-:W1:Y:S01]  /*0830*/  S2UR UR6, SR_CgaCtaId ;  /* 0x00000000000679c3 */ /* 0x002e620000008800 */
[----:B------:R-:W-:Y:S01]  /*0840*/  UMOV UR4, 0x400 ;  /* 0x0000040000047882 */ /* 0x000fe20000000000 */
[----:B------:R-:W-:Y:S01]  /*0850*/  UMOV UR5, 0x20 ;  /* 0x0000002000057882 */ /* 0x000fe20000000000 */
[----:B------:R-:W-:Y:S01]  /*0860*/  ELECT P0, URZ, PT ;  /* 0x0000000000ff782f */ /* 0x000fe20003800000 */
[----:B-1----:R-:W-:Y:S02]  /*0870*/  ULEA UR6, UR6, UR4, 0x18 ;  /* 0x0000000406067291 */ /* 0x002fe4000f8ec0ff */
[----:B------:R-:W-:-:S04]  /*0880*/  UIADD3 UR4, UPT, UPT, -UR5, 0x100000, URZ ;  /* 0x0010000005047890 */ /* 0x000fc8000fffe1ff */
[----:B------:R-:W-:Y:S02]  /*0890*/  USHF.L.U32 UR5, UR4, 0xb, URZ ;  /* 0x0000000b04057899 */ /* 0x000fe400080006ff */
[----:B------:R-:W-:Y:S01]  /*08a0*/  USHF.L.U32 UR4, UR4, 0x1, URZ ;  /* 0x0000000104047899 */ /* 0x000fe200080006ff */
[----:B------:R-:W1:Y:S11]  /*08b0*/  FENCE.VIEW.ASYNC.S ;  /* 0x00000000000073c6 */ /* 0x000e760000000000 */
[----:B-1----:R2:W1:Y:S01]  /*08c0*/  SYNCS.EXCH.64 URZ, [UR6+0x60], UR4 ;  /* 0x0000600406ff75b2 */ /* 0x0024620008000100 */
[----:B------:R2:W1:Y:S02]  /*08d0*/  SYNCS.EXCH.64 URZ, [UR6+0x68], UR4 ;  /* 0x0000680406ff75b2 */ /* 0x0004640008000100 */
[----:B--2---:R-:W-:Y:S01]  /*08e0*/  NOP ;  /* 0x0000000000007918 */ /* 0x004fe20000000000 */
.L_x_11:
[----:B------:R-:W2:Y:S01]  /*08f0*/  SHFL.IDX PT, R2, R80, RZ, 0x1f ;  /* 0x00001fff50027589 */ /* 0x000ea200000e0000 */
[----:B------:R-:W-:Y:S01]  /*0900*/  NOP ;  /* 0x0000000000007918 */ /* 0x000fe20000000000 */
[----:B--2---:R-:W-:-:S13]  /*0910*/  ISETP.NE.AND P0, PT, R2, 0x4, PT ;  /* 0x000000040200780c */ /* 0x004fda0003f05270 */
[----:B------:R-:W-:Y:S05]  /*0920*/  @P0 BRA `(.L_x_12) ;  /* 0x00000000004c0947 */ /* 0x000fea0003800000 */
[----:B-1----:R-:W1:Y:S01]  /*0930*/  S2UR UR6, SR_CgaCtaId ;  /* 0x00000000000679c3 */ /* 0x002e620000008800 */
[----:B------:R-:W-:Y:S01]  /*0940*/  UMOV UR4, 0x3a0 ;  /* 0x000003a000047882 */ /* 0x000fe20000000000 */
[----:B------:R-:W-:Y:S01]  /*0950*/  UMOV UR5, 0x400 ;  /* 0x0000040000057882 */ /* 0x000fe20000000000 */
[----:B------:R-:W-:Y:S01]  /*0960*/  USEL UR4, UR4, 0x320, UP3 ;  /* 0x0000032004047887 */ /* 0x000fe20009800000 */
[----:B------:R-:W-:Y:S01]  /*0970*/  UMOV UR8, 0x1 ;  /* 0x0000000100087882 */ /* 0x000fe20000000000 */
[----:B------:R-:W-:Y:S01]  /*0980*/  ELECT P0, URZ, PT ;  /* 0x0000000000ff782f */ /* 0x000fe20003800000 */
[----:B------:R-:W-:-:S04]  /*0990*/  UIADD3 UR8, UPT, UPT, -UR8, 0x100000, URZ ;  /* 0x0010000008087890 */ /* 0x000fc8000fffe1ff */
[----:B------:R-:W-:Y:S02]  /*09a0*/  USHF.L.U32 UR9, UR8, 0xb, URZ ;  /* 0x0000000b08097899 */ /* 0x000fe400080006ff */
[----:B------:R-:W-:Y:S02]  /*09b0*/  USHF.L.U32 UR8, UR8, 0x1, URZ ;  /* 0x0000000108087899 */ /* 0x000fe400080006ff */
[----:B-1----:R-:W-:Y:S02]  /*09c0*/  ULEA UR6, UR6, UR5, 0x18 ;  /* 0x0000000506067291 */ /* 0x002fe4000f8ec0ff */
[----:B------:R-:W-:-:S04]  /*09d0*/  UIADD3 UR4, UPT, UPT, -UR4, 0x100000, URZ ;  /* 0x0010000004047890 */ /* 0x000fc8000fffe1ff */
[----:B------:R-:W-:Y:S02]  /*09e0*/  USHF.L.U32 UR5, UR4, 0xb, URZ ;  /* 0x0000000b04057899 */ /* 0x000fe400080006ff */
[----:B------:R-:W-:Y:S01]  /*09f0*/  USHF.L.U32 UR4, UR4, 0x1, URZ ;  /* 0x0000000104047899 */ /* 0x000fe200080006ff */
[----:B------:R-:W1:Y:S03]  /*0a00*/  FENCE.VIEW.ASYNC.S ;  /* 0x00000000000073c6 */ /* 0x000e660000000000 */
[----:B-1----:R2:W1:Y:S08]  /*0a10*/  SYNCS.EXCH.64 URZ, [UR6+0x70], UR8 ;  /* 0x0000700806ff75b2 */ /* 0x0024700008000100 */
[----:B------:R2:W1:Y:S01]  /*0a20*/  SYNCS.EXCH.64 URZ, [UR6+0x80], UR4 ;  /* 0x0000800406ff75b2 */ /* 0x0004620008000100 */
[----:B------:R2:W1:Y:S01]  /*0a30*/  SYNCS.EXCH.64 URZ, [UR6+0x78], UR8 ;  /* 0x0000780806ff75b2 */ /* 0x0004620008000100 */
[----:B------:R2:W1:Y:S02]  /*0a40*/  SYNCS.EXCH.64 URZ, [UR6+0x88], UR4 ;  /* 0x0000880406ff75b2 */ /* 0x0004640008000100 */
[----:B--2---:R-:W-:Y:S01]  /*0a50*/  NOP ;  /* 0x0000000000007918 */ /* 0x004fe20000000000 */
.L_x_12:
        /* <DEDUP_REMOVED lines=18> */
[----:B------:R2:W1:Y:S01]  /*0b80*/  SYNCS.EXCH.64 URZ, [UR4+0xb0], UR6 ;  /* 0x0000b00604ff75b2 */ /* 0x0004620008000100 */
[----:B------:R2:W1:Y:S01]  /*0b90*/  SYNCS.EXCH.64 URZ, [UR4+0x98], UR8 ;  /* 0x0000980804ff75b2 */ /* 0x0004620008000100 */
[----:B------:R2:W1:Y:S01]  /*0ba0*/  SYNCS.EXCH.64 URZ, [UR4+0xb8], UR6 ;  /* 0x0000b80604ff75b2 */ /* 0x0004620008000100 */
[----:B------:R2:W1:Y:S01]  /*0bb0*/  SYNCS.EXCH.64 URZ, [UR4+0xa0], UR8 ;  /* 0x0000a00804ff75b2 */ /* 0x0004620008000100 */
[----:B------:R2:W1:Y:S01]  /*0bc0*/  SYNCS.EXCH.64 URZ, [UR4+0xc0], UR6 ;  /* 0x0000c00604ff75b2 */ /* 0x0004620008000100 */
[----:B------:R2:W1:Y:S01]  /*0bd0*/  SYNCS.EXCH.64 URZ, [UR4+0xa8], UR8 ;  /* 0x0000a80804ff75b2 */ /* 0x0004620008000100 */
[----:B------:R2:W1:Y:S02]  /*0be0*/  SYNCS.EXCH.64 URZ, [UR4+0xc8], UR6 ;  /* 0x0000c80604ff75b2 */ /* 0x0004640008000100 */
[----:B--2---:R-:W-:Y:S01]  /*0bf0*/  NOP ;  /* 0x0000000000007918 */ /* 0x004fe20000000000 */
.L_x_13:
[----:B------:R-:W2:Y:S01]  /*0c00*/  SHFL.IDX PT, R2, R80, RZ, 0x1f ;  /* 0x00001fff50027589 */ /* 0x000ea200000e0000 */
[----:B------:R-:W1:Y:S01]  /*0c10*/  S2UR UR48, SR_CgaCtaId ;  /* 0x00000000003079c3 */ /* 0x000e620000008800 */
[----:B------:R-:W-:Y:S01]  /*0c20*/  NOP ;  /* 0x0000000000007918 */ /* 0x000fe20000000000 */
[----:B--2---:R-:W-:-:S13]  /*0c30*/  ISETP.NE.AND P0, PT, R2, 0x3, PT ;  /* 0x000000030200780c */ /* 0x004fda0003f05270 */
[----:B-1----:R-:W-:Y:S05]  /*0c40*/  @P0 BRA `(.L_x_14) ;  /* 0x0000000000340947 */ /* 0x002fea0003800000 */
[----:B------:R-:W-:Y:S01]  /*0c50*/  UMOV UR4, 0x400 ;  /* 0x0000040000047882 */ /* 0x000fe20000000000 */
[----:B------:R-:W-:Y:S01]  /*0c60*/  UMOV UR6, 0x20 ;  /* 0x0000002000067882 */ /* 0x000fe20000000000 */
[----:B------:R-:W-:Y:S02]  /*0c70*/  ULEA UR4, UR48, UR4, 0x18 ;  /* 0x0000000430047291 */ /* 0x000fe4000f8ec0ff */
[----:B------:R-:W-:-:S04]  /*0c80*/  UIADD3 UR6, UPT, UPT, -UR6, 0x100000, URZ ;  /* 0x0010000006067890 */ /* 0x000fc8000fffe1ff */
[----:B------:R-:W-:Y:S02]  /*0c90*/  USHF.L.U32 UR7, UR6, 0xb, URZ ;  /* 0x0000000b06077899 */ /* 0x000fe400080006ff */
[----:B------:R-:W-:Y:S01]  /*0ca0*/  USHF.L.U32 UR6, UR6, 0x1, URZ ;  /* 0x0000000106067899 */ /* 0x000fe200080006ff */
[----:B------:R-:W-:Y:S01]  /*0cb0*/  ELECT P0, URZ, PT ;  /* 0x0000000000ff782f */ /* 0x000fe20003800000 */
[----:B------:R-:W1:Y:S10]  /*0cc0*/  FENCE.VIEW.ASYNC.S ;  /* 0x00000000000073c6 */ /* 0x000e740000000000 */
[----:B-1----:R1:W2:Y:S01]  /*0cd0*/  SYNCS.EXCH.64 URZ, [UR4+0xd0], UR6 ;  /* 0x0000d00604ff75b2 */ /* 0x0022a20008000100 */
[----:B------:R1:W1:Y:S01]  /*0ce0*/  SYNCS.EXCH.64 URZ, [UR4+0xe0], UR6 ;  /* 0x0000e00604ff75b2 */ /* 0x0002620008000100 */
[----:B------:R1:W1:Y:S01]  /*0cf0*/  SYNCS.EXCH.64 URZ, [UR4+0xd8], UR6 ;  /* 0x0000d80604ff75b2 */ /* 0x0002620008000100 */
[----:B------:R1:W1:Y:S01]  /*0d00*/  SYNCS.EXCH.64 URZ, [UR4+0xe8], UR6 ;  /* 0x0000e80604ff75b2 */ /* 0x0002620008000100 */
[----:B------:R-:W-:Y:S01]  /*0d10*/  NOP ;  /* 0x0000000000007918 */ /* 0x000fe20000000000 */
.L_x_14:
[----:B-1----:R-:W1:Y:S01]  /*0d20*/  LDCU UR4, c[0x0][0x36c] ;  /* 0x00006d80ff0477ac */ /* 0x002e620008000800 */
[----:B------:R-:W-:Y:S01]  /*0d30*/  ISETP.NE.OR P3, PT, R0, 0x2, !P3 ;  /* 0x000000020000780c */ /* 0x000fe20005f65670 */
[----:B------:R-:W-:Y:S01]  /*0d40*/  NOP ;  /* 0x0000000000007918 */ /* 0x000fe20000000000 */
[----:B------:R-:W-:Y:S01]  /*0d50*/  LOP3.LUT R0, R76, 0x1f, RZ, 0xc0, !PT ;  /* 0x0000001f4c007812 */ /* 0x000fe200078ec0ff */
[----:B------:R-:W-:Y:S02]  /*0d60*/  UISETP.NE.AND UP4, UPT, UR22, URZ, UPT ;  /* 0x000000ff1600728c */ /* 0x000fe4000bf85270 */
[----:B-1----:R-:W-:-:S09]  /*0d70*/  UISETP.EQ.U32.AND UP5, UPT, UR4, 0x1, UPT ;  /* 0x000000010400788c */ /* 0x002fd2000bfa2070 */
[----:B------:R-:W-:Y:S05]  /*0d80*/  BRA.U !UP5, `(.L_x_15) ;  /* 0x000000010d087547 */ /* 0x000fea000b800000 */
[----:B--234-:R-:W-:Y:S01]  /*0d90*/  UCGABAR_ARV ;  /* 0x00000000000079c7 */ /* 0x01cfe20008000000 */
[----:B------:R-:W-:Y:S05]  /*0da0*/  BRA `(.L_x_16) ;  /* 0x0000000000047947 */ /* 0x000fea0003800000 */
.L_x_15:
[----:B--234-:R-:W-:Y:S01]  /*0db0*/  NOP ;  /* 0x0000000000007918 */ /* 0x01cfe20000000000 */
.L_x_16:
[----:B------:R-:W1:Y:S01]  /*0dc0*/  S2UR UR46, SR_CTAID.X ;  /* 0x00000000002e79c3 */ /* 0x000e620000002500 */
[----:B------:R-:W-:-:S05]  /*0dd0*/  CS2R.32 R3, SR_CgaSize ;  /* 0x0000000000037805 */ /* 0x000fca0000008a00 */
[----:B------:R-:W-:-:S05]  /*0de0*/  IMAD R3, R3, -0xa0, RZ ;  /* 0xffffff6003037824 */ /* 0x000fca00078e02ff */
[----:B------:R-:W-:-:S14]  /*0df0*/  R2UR UR5, R3 ;  /* 0x00000000030572ca */ /* 0x000fdc00000e0000 */
[----:B------:R-:W2:Y:S01]  /*0e00*/  LDCU UR5, c[0x0][UR5+0x2b0] ;  /* 0x00005600050577ac */ /* 0x000ea20008000800 */
[----:B------:R-:W-:-:S05]  /*0e10*/  CS2R.32 R3, SR_CgaSize ;  /* 0x0000000000037805 */ /* 0x000fca0000008a00 */
[----:B------:R-:W-:-:S05]  /*0e20*/  IMAD R3, R3, -0xa0, RZ ;  /* 0xffffff6003037824 */ /* 0x000fca00078e02ff */
[----:B------:R-:W-:-:S14]  /*0e30*/  R2UR UR4, R3 ;  /* 0x00000000030472ca */ /* 0x000fdc00000e0000 */
[----:B------:R-:W3:Y:S01]  /*0e40*/  LDCU UR4, c[0x0][UR4+0x2b4] ;  /* 0x00005680040477ac */ /* 0x000ee20008000800 */
[----:B------:R-:W4:Y:S01]  /*0e50*/  S2UR UR45, SR_CTAID.Y ;  /* 0x00000000002d79c3 */ /* 0x000f220000002600 */
[----:B------:R-:W-:-:S05]  /*0e60*/  CS2R.32 R3, SR_CgaSize ;  /* 0x0000000000037805 */ /* 0x000fca0000008a00 */
[----:B------:R-:W-:-:S05]  /*0e70*/  IMAD R3, R3, -0xa0, RZ ;  /* 0xffffff6003037824 */ /* 0x000fca00078e02ff */
[----:B------:R-:W-:-:S14]  /*0e80*/  R2UR UR57, R3 ;  /* 0x00000000033972ca */ /* 0x000fdc00000e0000 */
[----:B------:R-:W3:Y:S01]  /*0e90*/  LDCU UR57, c[0x0][UR57+0x2a0] ;  /* 0x00005400393977ac */ /* 0x000ee20008000800 */
[----:B------:R-:W-:-:S05]  /*0ea0*/  CS2R.32 R3, SR_CgaSize ;  /* 0x0000000000037805 */ /* 0x000fca0000008a00 */
[----:B------:R-:W-:-:S05]  /*0eb0*/  IMAD R3, R3, -0xa0, RZ ;  /* 0xffffff6003037824 */ /* 0x000fca00078e02ff */
[----:B------:R-:W-:-:S14]  /*0ec0*/  R2UR UR60, R3 ;  /* 0x00000000033c72ca */ /* 0x000fdc00000e0000 */
[----:B------:R-:W3:Y:S01]  /*0ed0*/  LDCU UR60, c[0x0][UR60+0x2a4] ;  /* 0x000054803c3c77ac */ /* 0x000ee20008000800 */
[----:B------:R-:W-:Y:S02]  /*0ee0*/  ULOP3.LUT UR49, UR48, 0x1, URZ, 0xc0, !UPT ;  /* 0x0000000130317892 */ /* 0x000fe4000f8ec0ff */
[----:B------:R-:W-:Y:S02]  /*0ef0*/  USHF.R.U32.HI UR26, URZ, 0x1, UR48 ;  /* 0x00000001ff1a7899 */ /* 0x000fe40008011630 */
[----:B------:R-:W-:Y:S02]  /*0f00*/  UISETP.GT.U32.AND UP1, UPT, UR49, 0xffff, UPT ;  /* 0x0000ffff3100788c */ /* 0x000fe4000bf24070 */
[----:B------:R-:W-:Y:S01]  /*0f10*/  USHF.L.U32 UR28, UR48, 0xb, URZ ;  /* 0x0000000b301c7899 */ /* 0x000fe200080006ff */
[----:B-1----:R-:W-:Y:S01]  /*0f20*/  I2FP.F32.U32 R3, UR46 ;  /* 0x0000002e00037c45 */ /* 0x002fe20008201000 */
[----:B------:R-:W1:Y:S04]  /*0f30*/  LDCU UR23, c[0x0][0xb24] ;  /* 0x00016480ff1777ac */ /* 0x000e680008000800 */
[----:B--2---:R-:W-:Y:S01]  /*0f40*/  FMUL R3, R3, UR5 ;  /* 0x0000000503037c20 */ /* 0x004fe20008400000 */
[----:B------:R-:W2:Y:S01]  /*0f50*/  LDCU UR40, c[0x0][0xb24] ;  /* 0x00016480ff2877ac */ /* 0x000ea20008000800 */
[----:B----4-:R-:W-:Y:S01]  /*0f60*/  I2FP.F32.U32 R2, UR45 ;  /* 0x0000002d00027c45 */ /* 0x010fe20008201000 */
[----:B------:R-:W4:Y:S03]  /*0f70*/  LDCU UR30, c[0x0][0xb30] ;  /* 0x00016600ff1e77ac */ /* 0x000f260008000800 */
[----:B------:R-:W1:Y:S01]  /*0f80*/  F2I.U32.TRUNC.NTZ R3, R3 ;  /* 0x0000000300037305 */ /* 0x000e62000020f000 */
[----:B---3--:R-:W-:Y:S01]  /*0f90*/  FMUL R2, R2, UR4 ;  /* 0x0000000402027c20 */ /* 0x008fe20008400000 */
[----:B------:R-:W-:-:S02]  /*0fa0*/  ULOP3.LUT UR4, UR48, 0x2, URZ, 0xc0, !UPT ;  /* 0x0000000230047892 */ /* 0x000fc4000f8ec0ff */
[----:B------:R-:W-:Y:S02]  /*0fb0*/  USHF.L.U32 UR27, UR48, 0xc, URZ ;  /* 0x0000000c301b7899 */ /* 0x000fe400080006ff */
[----:B------:R-:W-:Y:S02]  /*0fc0*/  UISETP.GT.U32.AND UP0, UPT, UR4, 0xffff, UPT ;  /* 0x0000ffff0400788c */ /* 0x000fe4000bf04070 */
[----:B------:R-:W3:Y:S01]  /*0fd0*/  F2I.U32.TRUNC.NTZ R2, R2 ;  /* 0x0000000200027305 */ /* 0x000ee2000020f000 */
[----:B------:R-:W-:Y:S01]  /*0fe0*/  UMOV UR32, 0x5 ;  /* 0x0000000500207882 */ /* 0x000fe20000000000 */
[----:B------:R-:W-:Y:S02]  /*0ff0*/  USEL UR24, UR49, 0xffff, !UP1 ;  /* 0x0000ffff31187887 */ /* 0x000fe4000c800000 */
[----:B------:R-:W-:Y:S01]  /*1000*/  USEL UR25, UR4, 0xffff, !UP0 ;  /* 0x0000ffff04197887 */ /* 0x000fe2000c000000 */
[----:B-1----:R-:W-:Y:S02]  /*1010*/  R2UR UR5, R3 ;  /* 0x00000000030572ca */ /* 0x002fe400000e0000 */
[----:B---3--:R-:W-:-:S02]  /*1020*/  R2UR UR6, R2 ;  /* 0x00000000020672ca */ /* 0x008fc400000e0000 */
[----:B------:R-:W-:-:S09]  /*1030*/  PRMT R2, RZ, 0x7610, R2 ;  /* 0x00007610ff027816 */ /* 0x000fd20000000002 */
[----:B------:R-:W-:-:S04]  /*1040*/  UIADD3 UR5, UPT, UPT, -UR5, URZ, URZ ;  /* 0x000000ff05057290 */ /* 0x000fc8000fffe1ff */
[----:B------:R-:W-:Y:S02]  /*1050*/  UIMAD UR57, UR57, UR5, UR46 ;  /* 0x00000005393972a4 */ /* 0x000fe4000f8e022e */
[----:B------:R-:W-:-:S04]  /*1060*/  UIADD3 UR4, UPT, UPT, -UR6, URZ, URZ ;  /* 0x000000ff06047290 */ /* 0x000fc8000fffe1ff */
[----:B------:R-:W-:Y:S01]  /*1070*/  UIMAD UR60, UR60, UR4, UR45 ;  /* 0x000000043c3c72a4 */ /* 0x000fe2000f8e022d */
[----:B--2-4-:R-:W-:Y:S11]  /*1080*/  BRA.U UP4, `(.L_x_17) ;  /* 0x00000001043c7547 */ /* 0x014ff6000b800000 */
[----:B------:R-:W-:Y:S02]  /*1090*/  UISETP.NE.AND UP0, UPT, UR60, URZ, UPT ;  /* 0x000000ff3c00728c */ /* 0x000fe4000bf05270 */
[----:B------:R-:W-:Y:S02]  /*10a0*/  UISETP.NE.AND UP1, UPT, UR60, 0x1, UPT ;  /* 0x000000013c00788c */ /* 0x000fe4000bf25270 */
[----:B------:R-:W-:Y:S02]  /*10b0*/  UISETP.NE.AND UP2, UPT, UR57, URZ, UP0 ;  /* 0x000000ff3900728c */ /* 0x000fe40008745270 */
[----:B------:R-:W-:Y:S02]  /*10c0*/  USEL UR4, URZ, 0x2, UP0 ;  /* 0x00000002ff047887 */ /* 0x000fe40008000000 */
[----:B------:R-:W-:Y:S02]  /*10d0*/  USEL UR8, URZ, 0x1, UP2 ;  /* 0x00000001ff087887 */ /* 0x000fe40009000000 */
[----:B------:R-:W-:-:S02]  /*10e0*/  UISETP.NE.AND UP2, UPT, UR57, URZ, UPT ;  /* 0x000000ff3900728c */ /* 0x000fc4000bf45270 */
[----:B------:R-:W-:Y:S02]  /*10f0*/  USEL UR5, URZ, 0x4, UP1 ;  /* 0x00000004ff057887 */ /* 0x000fe40008800000 */
[----:B------:R-:W-:Y:S02]  /*1100*/  UISETP.NE.AND UP0, UPT, UR57, 0x1, UPT ;  /* 0x000000013900788c */ /* 0x000fe4000bf05270 */
[----:B------:R-:W-:Y:S02]  /*1110*/  USEL UR6, URZ, 0x8, UP1 ;  /* 0x00000008ff067887 */ /* 0x000fe40008800000 */
[----:B------:R-:W-:Y:S02]  /*1120*/  USEL UR7, UR5, 0x4, UP2 ;  /* 0x0000000405077887 */ /* 0x000fe40009000000 */
[----:B------:R-:W-:Y:S02]  /*1130*/  USEL UR4, UR4, 0x2, UP0 ;  /* 0x0000000204047887 */ /* 0x000fe40008000000 */
[----:B------:R-:W-:-:S02]  /*1140*/  USEL UR5, UR6, 0x8, UP0 ;  /* 0x0000000806057887 */ /* 0x000fc40008000000 */
[----:B------:R-:W-:-:S04]  /*1150*/  UIADD3 UR4, UPT, UPT, UR4, UR7, UR8 ;  /* 0x0000000704047290 */ /* 0x000fc8000fffe008 */
[----:B------:R-:W-:-:S06]  /*1160*/  UIADD3 UR4, UPT, UPT, UR4, UR5, URZ ;  /* 0x0000000504047290 */ /* 0x000fcc000fffe0ff */
[----:B------:R-:W-:-:S07]  /*1170*/  MOV R2, UR4 ;  /* 0x0000000400027c02 */ /* 0x000fce0008000f00 */
.L_x_17:
[----:B------:R-:W1:Y:S01]  /*1180*/  S2UR UR36, SR_CTAID.Z ;  /* 0x00000000002479c3 */ /* 0x000e620000002700 */
[----:B------:R-:W-:Y:S01]  /*1190*/  UISETP.GE.AND UP0, UPT, UR23, 0x1, UPT ;  /* 0x000000011700788c */ /* 0x000fe2000bf06270 */
[----:B------:R-:W-:-:S08]  /*11a0*/  UMOV UR31, 0x3 ;  /* 0x00000003001f7882 */ /* 0x000fd00000000000 */
[----:B------:R-:W-:Y:S05]  /*11b0*/  BRA.U !UP0, `(.L_x_18) ;  /* 0x0000000108d47547 */ /* 0x000fea000b800000 */
[----:B------:R-:W2:Y:S01]  /*11c0*/  LDCU.128 UR12, c[0x0][0xb10] ;  /* 0x00016200ff0c77ac */ /* 0x000ea20008000c00 */
[----:B------:R-:W3:Y:S01]  /*11d0*/  LDCU UR6, c[0x0][0x370] ;  /* 0x00006e00ff0677ac */ /* 0x000ee20008000800 */
[----:B------:R-:W4:Y:S01]  /*11e0*/  LDCU UR5, c[0x0][0x374] ;  /* 0x00006e80ff0577ac */ /* 0x000f220008000800 */
[----:B------:R-:W1:Y:S01]  /*11f0*/  LDCU UR29, c[0x0][0xb0c] ;  /* 0x00016180ff1d77ac */ /* 0x000e620008000800 */
[----:B------:R-:W1:Y:S01]  /*1200*/  LDCU UR4, c[0x0][0xb20] ;  /* 0x00016400ff0477ac */ /* 0x000e620008000800 */
[----:B------:R-:W1:Y:S01]  /*1210*/  LDCU.64 UR8, c[0x0][0xb28] ;  /* 0x00016500ff0877ac */ /* 0x000e620008000a00 */
[----:B--2---:R-:W-:Y:S02]  /*1220*/  UISETP.NE.AND UP0, UPT, UR14, 0x1, UPT ;  /* 0x000000010e00788c */ /* 0x004fe4000bf05270 */
[----:B----4-:R-:W-:Y:S02]  /*1230*/  UIMAD.WIDE.U32 UR10, UR5, UR15, URZ ;  /* 0x0000000f050a72a5 */ /* 0x010fe4000f8e00ff */
[----:B---3--:R-:W-:-:S02]  /*1240*/  UIMAD.WIDE.U32 UR18, UR6, UR12, URZ ;  /* 0x0000000c061272a5 */ /* 0x008fc4000f8e00ff */
[----:B-1----:R-:W-:Y:S02]  /*1250*/  UISETP.NE.AND UP1, UPT, UR29, 0x1, UPT ;  /* 0x000000011d00788c */ /* 0x002fe4000bf25270 */
[----:B------:R-:W-:Y:S01]  /*1260*/  UISETP.NE.AND UP2, UPT, UR23, 0x1, UPT ;  /* 0x000000011700788c */ /* 0x000fe2000bf45270 */
[----:B------:R-:W-:Y:S02]  /*1270*/  UMOV UR10, UR11 ;  /* 0x0000000b000a7c82 */ /* 0x000fe40008000000 */
[----:B------:R-:W-:Y:S01]  /*1280*/  UMOV UR18, UR19 ;  /* 0x0000001300127c82 */ /* 0x000fe20008000000 */
[----:B------:R-:W-:Y:S02]  /*1290*/  @UP0 USHF.R.U32.HI UR5, URZ, UR4, UR10 ;  /* 0x00000004ff050299 */ /* 0x000fe4000801160a */
[----:B------:R-:W-:Y:S02]  /*12a0*/  UIMAD.WIDE.U32 UR20, UR45, UR15, URZ ;  /* 0x0000000f2d1472a5 */ /* 0x000fe4000f8e00ff */
[----:B------:R-:W-:-:S02]  /*12b0*/  UIMAD.WIDE.U32 UR10, UR5, UR8, URZ ;  /* 0x00000008050a72a5 */ /* 0x000fc4000f8e00ff */
[----:B------:R-:W-:Y:S02]  /*12c0*/  @UP1 USHF.R.U32.HI UR6, URZ, UR13, UR18 ;  /* 0x0000000dff061299 */ /* 0x000fe40008011612 */
[----:B------:R-:W-:Y:S02]  /*12d0*/  UIMAD.WIDE.U32 UR16, UR46, UR12, URZ ;  /* 0x0000000c2e1072a5 */ /* 0x000fe4000f8e00ff */
[----:B------:R-:W-:Y:S01]  /*12e0*/  UIMAD.WIDE.U32 UR18, UR6, UR8, URZ ;  /* 0x00000008061272a5 */ /* 0x000fe2000f8e00ff */
[----:B------:R-:W-:Y:S01]  /*12f0*/  UMOV UR20, UR21 ;  /* 0x0000001500147c82 */ /* 0x000fe20008000000 */
[----:B------:R-:W-:Y:S01]  /*1300*/  UMOV UR10, UR11 ;  /* 0x0000000b000a7c82 */ /* 0x000fe20008000000 */
[----:B------:R-:W-:Y:S02]  /*1310*/  USHF.R.U32.HI UR20, URZ, UR4, UR20 ;  /* 0x00000004ff147299 */ /* 0x000fe40008011614 */
[----:B------:R-:W-:Y:S02]  /*1320*/  @UP2 USHF.R.U32.HI UR5, URZ, UR9, UR10 ;  /* 0x00000009ff052299 */ /* 0x000fe4000801160a */
[----:B------:R-:W-:Y:S01]  /*1330*/  UMOV UR7, UR19 ;  /* 0x0000001300077c82 */ /* 0x000fe20008000000 */
[----:B------:R-:W-:Y:S01]  /*1340*/  UMOV UR16, UR17 ;  /* 0x0000001100107c82 */ /* 0x000fe20008000000 */
[----:B------:R-:W-:-:S02]  /*1350*/  @UP2 USHF.R.U32.HI UR6, URZ, UR9, UR7 ;  /* 0x00000009ff062299 */ /* 0x000fc40008011607 */
[----:B------:R-:W-:Y:S02]  /*1360*/  USHF.R.U32.HI UR13, URZ, UR13, UR16 ;  /* 0x0000000dff0d7299 */ /* 0x000fe40008011610 */
[----:B------:R-:W-:Y:S02]  /*1370*/  USEL UR4, UR45, UR20, !UP0 ;  /* 0x000000142d047287 */ /* 0x000fe4000c000000 */
[----:B------:R-:W-:Y:S02]  /*1380*/  UIMAD UR7, UR5, UR23, URZ ;  /* 0x00000017050772a4 */ /* 0x000fe4000f8e02ff */
[----:B------:R-:W-:Y:S02]  /*1390*/  USEL UR5, UR46, UR13, !UP1 ;  /* 0x0000000d2e057287 */ /* 0x000fe4000c800000 */
[----:B------:R-:W-:Y:S02]  /*13a0*/  UIMAD UR12, UR6, UR23, URZ ;  /* 0x00000017060c72a4 */ /* 0x000fe4000f8e02ff */
[----:B------:R-:W-:-:S02]  /*13b0*/  UISETP.GE.AND UP0, UPT, UR4, UR7, UPT ;  /* 0x000000070400728c */ /* 0x000fc4000bf06270 */
[----:B------:R-:W-:Y:S02]  /*13c0*/  UIMAD.WIDE.U32 UR10, UR4, UR8, URZ ;  /* 0x00000008040a72a5 */ /* 0x000fe4000f8e00ff */
[----:B------:R-:W-:Y:S02]  /*13d0*/  UISETP.GE.OR UP0, UPT, UR5, UR12, UP0 ;  /* 0x0000000c0500728c */ /* 0x000fe40008706670 */
[----:B------:R-:W-:Y:S02]  /*13e0*/  UIMAD.WIDE.U32 UR12, UR5, UR8, URZ ;  /* 0x00000008050c72a5 */ /* 0x000fe4000f8e00ff */
[----:B------:R-:W-:Y:S01]  /*13f0*/  UIADD3 UR10, UPT, UPT, -UR4, URZ, URZ ;  /* 0x000000ff040a7290 */ /* 0x000fe2000fffe1ff */
[----:B------:R-:W-:Y:S01]  /*1400*/  UMOV UR8, UR11 ;  /* 0x0000000b00087c82 */ /* 0x000fe20008000000 */
[----:B------:R-:W-:Y:S02]  /*1410*/  UIADD3 UR11, UPT, UPT, -UR5, URZ, URZ ;  /* 0x000000ff050b7290 */ /* 0x000fe4000fffe1ff */
[----:B------:R-:W-:-:S03]  /*1420*/  USHF.R.U32.HI UR8, URZ, UR9, UR8 ;  /* 0x00000009ff087299 */ /* 0x000fc60008011608 */
[----:B------:R-:W-:Y:S01]  /*1430*/  @!UP0 UMOV UR7, UR13 ;  /* 0x0000000d00078c82 */ /* 0x000fe20008000000 */
[----:B------:R-:W-:Y:S02]  /*1440*/  UIMAD UR45, UR14, UR10, UR45 ;  /* 0x0000000a0e2d72a4 */ /* 0x000fe4000f8e022d */
[----:B------:R-:W-:Y:S02]  /*1450*/  USEL UR8, UR4, UR8, !UP2 ;  /* 0x0000000804087287 */ /* 0x000fe4000d000000 */
[----:B------:R-:W-:Y:S02]  /*1460*/  @!UP0 USHF.R.U32.HI UR7, URZ, UR9, UR7 ;  /* 0x00000009ff078299 */ /* 0x000fe40008011607 */
[----:B------:R-:W-:Y:S02]  /*1470*/  UIADD3 UR9, UPT, UPT, -UR8, URZ, URZ ;  /* 0x000000ff08097290 */ /* 0x000fe4000fffe1ff */
[----:B------:R-:W-:Y:S02]  /*1480*/  @!UP0 USEL UR7, UR5, UR7, !UP2 ;  /* 0x0000000705078287 */ /* 0x000fe4000d000000 */
[----:B------:R-:W-:-:S02]  /*1490*/  UIMAD UR9, UR23, UR9, UR4 ;  /* 0x00000009170972a4 */ /* 0x000fc4000f8e0204 */
[----:B------:R-:W-:Y:S02]  /*14a0*/  @!UP0 UIADD3 UR8, UPT, UPT, UR8, -UR7, URZ ;  /* 0x8000000708088290 */ /* 0x000fe4000fffe0ff */
[----:B------:R-:W-:Y:S02]  /*14b0*/  @!UP0 UIMAD UR6, UR9, UR6, UR7 ;  /* 0x00000006090682a4 */ /* 0x000fe4000f8e0207 */
[----:B------:R-:W-:Y:S02]  /*14c0*/  @!UP0 UIMAD UR4, UR8, UR23, UR5 ;  /* 0x00000017080482a4 */ /* 0x000fe4000f8e0205 */
[----:B------:R-:W-:Y:S02]  /*14d0*/  UIMAD UR46, UR29, UR11, UR46 ;  /* 0x0000000b1d2e72a4 */ /* 0x000fe4000f8e022e */
[----:B------:R-:W-:Y:S01]  /*14e0*/  UIMAD UR45, UR4, UR14, UR45 ;  /* 0x0000000e042d72a4 */ /* 0x000fe2000f8e022d */
[----:B------:R-:W-:Y:S02]  /*14f0*/  @!UP0 UMOV UR5, UR6 ;  /* 0x0000000600058c82 */ /* 0x000fe40008000000 */
[----:B------:R-:W-:-:S12]  /*1500*/  UIMAD UR46, UR5, UR29, UR46 ;  /* 0x0000001d052e72a4 */ /* 0x000fd8000f8e022e */
.L_x_18:
[----:B------:R-:W-:Y:S02]  /*1510*/  UISETP.NE.AND UP1, UPT, UR30, 0x1, UPT ;  /* 0x000000011e00788c */ /* 0x000fe4000bf25270 */
[----:B------:R-:W-:Y:S02]  /*1520*/  ULOP3.LUT UR24, UR24, 0xffff, URZ, 0xc0, !UPT ;  /* 0x0000ffff18187892 */ /* 0x000fe4000f8ec0ff */
[----:B------:R-:W-:Y:S02]  /*1530*/  ULOP3.LUT UR21, UR25, 0xffff, URZ, 0xc0, !UPT ;  /* 0x0000ffff19157892 */ /* 0x000fe4000f8ec0ff */
[----:B------:R-:W-:Y:S02]  /*1540*/  UISETP.NE.AND UP0, UPT, UR22, 0x2, UPT ;  /* 0x000000021600788c */ /* 0x000fe4000bf05270 */
[----:B------:R-:W-:Y:S02]  /*1550*/  ULOP3.LUT UR28, UR28, 0x1000, URZ, 0xc0, !UPT ;  /* 0x000010001c1c7892 */ /* 0x000fe4000f8ec0ff */
[----:B------:R-:W-:-:S02]  /*1560*/  ULOP3.LUT UR27, UR27, 0x1000, URZ, 0xc0, !UPT ;  /* 0x000010001b1b7892 */ /* 0x000fc4000f8ec0ff */
[----:B------:R-:W-:Y:S02]  /*1570*/  USHF.L.U32 UR24, UR32, UR24, URZ ;  /* 0x0000001820187299 */ /* 0x000fe400080006ff */
[----:B------:R-:W-:Y:S01]  /*1580*/  USHF.L.U32 UR21, UR31, UR21, URZ ;  /* 0x000000151f157299 */ /* 0x000fe200080006ff */
[----:B------:R-:W-:Y:S11]  /*1590*/  BRA.U UP1, `(.L_x_19) ;  /* 0x0000000101447547 */ /* 0x000ff6000b800000 */
[----:B------:R-:W2:Y:S01]  /*15a0*/  LDCU.128 UR8, c[0x0][0xb10] ;  /* 0x00016200ff0877ac */ /* 0x000ea20008000c00 */
[----:B------:R-:W3:Y:S01]  /*15b0*/  LDCU UR12, c[0x0][0xb0c] ;  /* 0x00016180ff0c77ac */ /* 0x000ee20008000800 */
[----:B------:R-:W4:Y:S01]  /*15c0*/  LDCU UR13, c[0x0][0xb20] ;  /* 0x00016400ff0d77ac */ /* 0x000f220008000800 */
[----:B--2---:R-:W-:Y:S02]  /*15d0*/  UIMAD.WIDE.U32 UR6, UR46, UR8, URZ ;  /* 0x000000082e0672a5 */ /* 0x004fe4000f8e00ff */
[----:B------:R-:W-:Y:S02]  /*15e0*/  UIMAD.WIDE.U32 UR4, UR45, UR11, URZ ;  /* 0x0000000b2d0472a5 */ /* 0x000fe4000f8e00ff */
[----:B---3--:R-:W-:Y:S02]  /*15f0*/  UISETP.NE.AND UP2, UPT, UR12, 0x1, UPT ;  /* 0x000000010c00788c */ /* 0x008fe4000bf45270 */
[----:B------:R-:W-:Y:S01]  /*1600*/  UISETP.NE.AND UP1, UPT, UR10, 0x1, UPT ;  /* 0x000000010a00788c */ /* 0x000fe2000bf25270 */
[----:B------:R-:W-:-:S02]  /*1610*/  UMOV UR6, UR7 ;  /* 0x0000000700067c82 */ /* 0x000fc40008000000 */
[----:B------:R-:W-:Y:S01]  /*1620*/  UMOV UR4, UR5 ;  /* 0x0000000500047c82 */ /* 0x000fe20008000000 */
[----:B------:R-:W-:Y:S02]  /*1630*/  USHF.R.U32.HI UR9, URZ, UR9, UR6 ;  /* 0x00000009ff097299 */ /* 0x000fe40008011606 */
[----:B----4-:R-:W-:Y:S02]  /*1640*/  USHF.R.U32.HI UR4, URZ, UR13, UR4 ;  /* 0x0000000dff047299 */ /* 0x010fe40008011604 */
[----:B------:R-:W-:Y:S02]  /*1650*/  USEL UR5, UR46, UR9, !UP2 ;  /* 0x000000092e057287 */ /* 0x000fe4000d000000 */
[----:B------:R-:W-:-:S04]  /*1660*/  USEL UR4, UR45, UR4, !UP1 ;  /* 0x000000042d047287 */ /* 0x000fc8000c800000 */
[----:B------:R-:W-:Y:S02]  /*1670*/  UIADD3 UR6, UPT, UPT, UR5, -UR4, URZ ;  /* 0x8000000405067290 */ /* 0x000fe4000fffe0ff */
[----:B------:R-:W-:Y:S02]  /*1680*/  UIADD3 UR4, UPT, UPT, -UR5, UR4, URZ ;  /* 0x0000000405047290 */ /* 0x000fe4000fffe1ff */
[----:B------:R-:W-:Y:S02]  /*1690*/  UIMAD UR45, UR6, UR10, UR45 ;  /* 0x0000000a062d72a4 */ /* 0x000fe4000f8e022d */
[----:B------:R-:W-:-:S12]  /*16a0*/  UIMAD UR46, UR4, UR12, UR46 ;  /* 0x0000000c042e72a4 */ /* 0x000fd8000f8e022e */
.L_x_19:
[----:B------:R-:W-:Y:S05]  /*16b0*/  BRA.U !UP5, `(.L_x_20) ;  /* 0x000000010d0c7547 */ /* 0x000fea000b800000 */
[----:B------:R-:W-:Y:S01]  /*16c0*/  UCGABAR_WAIT ;  /* 0x0000000000007dc7 */ /* 0x000fe20008000000 */
[----:B------:R-:W-:Y:S01]  /*16d0*/  CCTL.IVALL ;  /* 0x00000000ff00798f */ /* 0x000fe20002000000 */
[----:B------:R-:W-:Y:S05]  /*16e0*/  BRA `(.L_x_21) ;  /* 0x0000000000047947 */ /* 0x000fea0003800000 */
.L_x_20:
[----:B------:R-:W-:Y:S06]  /*16f0*/  BAR.SYNC.DEFER_BLOCKING 0x0 ;  /* 0x0000000000007b1d */ /* 0x000fec0000010000 */
.L_x_21:
[----:B------:R-:W-:Y:S05]  /*1700*/  BRA.U UP0, `(.L_x_22) ;  /* 0x0000001100f87547 */ /* 0x000fea000b800000 */
[----:B------:R-:W2:Y:S01]  /*1710*/  LDCU UR6, c[0x0][0x38c] ;  /* 0x00007180ff0677ac */ /* 0x000ea20008000800 */
[----:B------:R-:W-:Y:S01]  /*1720*/  PLOP3.LUT P1, PT, PT, PT, UP3, 0x80, 0x8 ;  /* 0x000000000008781c */ /* 0x000fe20003f2f038 */
[----:B------:R-:W-:Y:S01]  /*1730*/  IMAD.MOV.U32 R12, RZ, RZ, 0x1 ;  /* 0x00000001ff0c7424 */ /* 0x000fe200078e00ff */
[----:B------:R-:W-:Y:S01]  /*1740*/  ISETP.EQ.OR P2, PT, R0, RZ, P3 ;  /* 0x000000ff0000720c */ /* 0x000fe20001f42670 */
[----:B------:R-:W-:Y:S01]  /*1750*/  UISETP.NE.AND UP1, UPT, UR22, URZ, UPT ;  /* 0x000000ff1600728c */ /* 0x000fe2000bf25270 */
[----:B------:R-:W-:Y:S02]  /*1760*/  PLOP3.LUT P1, PT, P1, PT, PT, 0x8, 0x80 ;  /* 0x000000000080781c */ /* 0x000fe40000f2e170 */
[----:B------:R-:W-:Y:S01]  /*1770*/  CS2R R10, SRZ ;  /* 0x00000000000a7805 */ /* 0x000fe2000001ff00 */
[----:B------:R-:W-:Y:S01]  /*1780*/  IMAD.MOV.U32 R9, RZ, RZ, RZ ;  /* 0x000000ffff097224 */ /* 0x000fe200078e00ff */
[----:B------:R-:W3:Y:S01]  /*1790*/  LDCU UR41, c[0x0][0x370] ;  /* 0x00006e00ff2977ac */ /* 0x000ee20008000800 */
[----:B------:R-:W-:Y:S01]  /*17a0*/  IMAD.MOV.U32 R8, RZ, RZ, 0x1 ;  /* 0x00000001ff087424 */ /* 0x000fe200078e00ff */
[----:B------:R-:W4:Y:S01]  /*17b0*/  LDCU.64 UR30, c[0x0][0x348] ;  /* 0x00006900ff1e77ac */ /* 0x000f220008000a00 */
[----:B------:R-:W1:Y:S01]  /*17c0*/  LDCU UR39, c[0x0][0x374] ;  /* 0x00006e80ff2777ac */ /* 0x000e620008000800 */
[----:B--2---:R-:W-:-:S02]  /*17d0*/  UIADD3 UR5, UPT, UPT, UR6, 0x7f, URZ ;  /* 0x0000007f06057890 */ /* 0x004fc4000fffe0ff */
[----:B------:R-:W-:Y:S02]  /*17e0*/  UIADD3 UR50, UPT, UPT, UR6, 0xfe, URZ ;  /* 0x000000fe06327890 */ /* 0x000fe4000fffe0ff */
[----:B------:R-:W-:-:S04]  /*17f0*/  USHF.R.S32.HI UR4, URZ, 0x1f, UR5 ;  /* 0x0000001fff047899 */ /* 0x000fc80008011405 */
[----:B------:R-:W-:Y:S02]  /*1800*/  ULEA.HI UR4, UR4, UR5, URZ, 0x7 ;  /* 0x0000000504047291 */ /* 0x000fe4000f8f38ff */
[----:B------:R-:W-:Y:S02]  /*1810*/  USHF.L.U32 UR5, UR26, 0x5, URZ ;  /* 0x000000051a057899 */ /* 0x000fe400080006ff */
[----:B------:R-:W-:Y:S02]  /*1820*/  USHF.R.S32.HI UR43, URZ, 0x7, UR4 ;  /* 0x00000007ff2b7899 */ /* 0x000fe40008011404 */
[----:B------:R-:W-:Y:S02]  /*1830*/  UIADD3 UR4, UPT, UPT, UR6, -0x1, URZ ;  /* 0xffffffff06047890 */ /* 0x000fe4000fffe0ff */
[----:B------:R-:W-:Y:S02]  /*1840*/  UISETP.LT.U32.AND UP0, UPT, UR43, 0x5, UPT ;  /* 0x000000052b00788c */ /* 0x000fe4000bf01070 */
[----:B------:R-:W-:-:S02]  /*1850*/  UISETP.GE.U32.AND UP2, UPT, UR4, -0xff, UPT ;  /* 0xffffff010400788c */ /* 0x000fc4000bf46070 */
[----:B------:R-:W-:Y:S02]  /*1860*/  USEL UR42, UR43, 0x5, UP0 ;  /* 0x000000052b2a7887 */ /* 0x000fe40008000000 */
[----:B------:R-:W-:Y:S02]  /*1870*/  ULOP3.LUT UR44, UR5, 0x20, URZ, 0xe2, !UPT ;  /* 0x00000020052c7892 */ /* 0x000fe4000f8ee2ff */
[----:B------:R-:W-:Y:S02]  /*1880*/  UIADD3 UR25, UPT, UPT, UR42, -0x1, URZ ;  /* 0xffffffff2a197890 */ /* 0x000fe4000fffe0ff */
[----:B------:R-:W-:Y:S02]  /*1890*/  USEL UR26, UR34, 0x2, UP1 ;  /* 0x00000002221a7887 */ /* 0x000fe40008800000 */
[----:B------:R-:W-:Y:S02]  /*18a0*/  UIADD3 UR47, UPT, UPT, UR43, -UR42, URZ ;  /* 0x8000002a2b2f7290 */ /* 0x000fe4000fffe0ff */
[----:B------:R-:W-:Y:S01]  /*18b0*/  @UP2 UIADD3 UR25, UPT, UPT, UR42, URZ, URZ ;  /* 0x000000ff2a192290 */ /* 0x000fe2000fffe0ff */
[----:B------:R-:W-:-:S03]  /*18c0*/  UMOV UR5, URZ ;  /* 0x000000ff00057c82 */ /* 0x000fc60008000000 */
[----:B-1-34-:R-:W-:-:S12]  /*18d0*/  UIADD3 UR25, UPT, UPT, UR25, 0x1, URZ ;  /* 0x0000000119197890 */ /* 0x01afd8000fffe0ff */
.L_x_42:
[----:B------:R-:W-:Y:S01]  /*18e0*/  UISETP.NE.AND UP0, UPT, UR48, URZ, UPT ;  /* 0x000000ff3000728c */ /* 0x000fe2000bf05270 */
[----:B------:R-:W1:Y:S08]  /*18f0*/  S2UR UR48, SR_CgaCtaId ;  /* 0x00000000003079c3 */ /* 0x000e700000008800 */
[----:B------:R-:W-:Y:S05]  /*1900*/  BRA.U UP0, `(.L_x_23) ;  /* 0x0000000100347547 */ /* 0x000fea000b800000 */
[----:B------:R-:W2:Y:S01]  /*1910*/  S2R R0, SR_CgaCtaId ;  /* 0x0000000000007919 */ /* 0x000ea20000008800 */
[----:B------:R-:W-:-:S04]  /*1920*/  MOV R2, 0x400 ;  /* 0x0000040000027802 */ /* 0x000fc80000000f00 */
[----:B--2---:R-:W-:Y:S02]  /*1930*/  LEA R0, R0, R2, 0x18 ;  /* 0x0000000200007211 */ /* 0x004fe400078ec0ff */
[----:B------:R-:W-:-:S03]  /*1940*/  SHF.L.U32 R2, R8, 0x1f, RZ ;  /* 0x0000001f08027819 */ /* 0x000fc600000006ff */
[----:B------:R-:W-:-:S04]  /*1950*/  IMAD R0, R9, 0x8, R0 ;  /* 0x0000000809007824 */ /* 0x000fc800078e0200 */
[----:B------:R-:W2:Y:S02]  /*1960*/  SYNCS.PHASECHK.TRANS64.TRYWAIT P0, [R0+URZ+0xe0], R2 ;  /* 0x0000e002000075a7 */ /* 0x000ea400080011ff */
[----:B--2---:R-:W-:Y:S05]  /*1970*/  @!P0 BRA `(.L_x_24) ;  /* 0x0000005000208947 */ /* 0x004fea0003800000 */
.L_x_103:
[----:B------:R-:W-:Y:S01]  /*1980*/  VIADD R9, R9, 0x1 ;  /* 0x0000000109097836 */ /* 0x000fe20000000000 */
[----:B------:R2:W-:Y:S04]  /*1990*/  SYNCS.ARRIVE.TRANS64.A1T0 RZ, [R0+URZ+0xd0], RZ ;  /* 0x0000d0ff00ff79a7 */ /* 0x0005e800081000ff */
[----:B------:R-:W-:-:S04]  /*19a0*/  ISETP.NE.AND P0, PT, R9, 0x2, PT ;  /* 0x000000020900780c */ /* 0x000fc80003f05270 */
[----:B------:R-:W-:Y:S02]  /*19b0*/  SEL R9, R9, RZ, P0 ;  /* 0x000000ff09097207 */ /* 0x000fe40000000000 */
[----:B--2---:R-:W-:-:S04]  /*19c0*/  SEL R0, RZ, 0x1, P0 ;  /* 0x00000001ff007807 */ /* 0x004fc80000000000 */
[----:B------:R-:W-:-:S07]  /*19d0*/  LOP3.LUT R8, R8, R0, RZ, 0x3c, !PT ;  /* 0x0000000008087212 */ /* 0x000fce00078e3cff */
.L_x_23:
[----:B------:R-:W-:Y:S01]  /*19e0*/  UMOV UR6, 0x400 ;  /* 0x0000040000067882 */ /* 0x000fe20000000000 */
[----:B------:R-:W-:Y:S01]  /*19f0*/  SHF.L.U32 R0, R12, 0x1f, RZ ;  /* 0x0000001f0c007819 */ /* 0x000fe200000006ff */
[----:B-1----:R-:W-:Y:S02]  /*1a00*/  ULEA UR6, UR48, UR6, 0x18 ;  /* 0x0000000630067291 */ /* 0x002fe4000f8ec0ff */
[----:B------:R-:W-:Y:S02]  /*1a10*/  UISETP.GE.U32.AND UP0, UPT, UR50, 0xff, UPT ;  /* 0x000000ff3200788c */ /* 0x000fe4000bf06070 */
[----:B------:R-:W-:Y:S02]  /*1a20*/  ULEA UR4, UR5, UR6, 0x3 ;  /* 0x0000000605047291 */ /* 0x000fe4000f8e18ff */
[----:B------:R-:W-:Y:S02]  /*1a30*/  ULEA UR11, UR45, UR49, 0x1 ;  /* 0x000000312d0b7291 */ /* 0x000fe4000f8e08ff */
[----:B------:R-:W-:-:S02]  /*1a40*/  ULEA UR35, UR46, UR44, 0x6 ;  /* 0x0000002c2e237291 */ /* 0x000fc4000f8e30ff */
[----:B------:R-:W-:Y:S01]  /*1a50*/  USHF.L.U32 UR11, UR11, 0x5, URZ ;  /* 0x000000050b0b7899 */ /* 0x000fe200080006ff */
[----:B------:R-:W-:Y:S02]  /*1a60*/  UMOV UR13, URZ ;  /* 0x000000ff000d7c82 */ /* 0x000fe40008000000 */
[----:B------:R1:W2:Y:S01]  /*1a70*/  SYNCS.PHASECHK.TRANS64.TRYWAIT P0, [UR4+0x28], R0 ;  /* 0x00002800ff0075a7 */ /* 0x0002a20008001104 */
[----:B------:R-:W-:Y:S08]  /*1a80*/  BRA.U !UP0, `(.L_x_25) ;  /* 0x0000000108c47547 */ /* 0x000ff0000b800000 */
[----:B------:R-:W-:Y:S01]  /*1a90*/  UMOV UR7, URZ ;  /* 0x000000ff00077c82 */ /* 0x000fe20008000000 */
[----:B------:R-:W-:-:S05]  /*1aa0*/  UMOV UR4, UR5 ;  /* 0x0000000500047c82 */ /* 0x000fca0008000000 */
.L_x_31:
[----:B------:R-:W-:Y:S01]  /*1ab0*/  ULEA UR33, UR4, UR6, 0x3 ;  /* 0x0000000604217291 */ /* 0x000fe2000f8e18ff */
[----:B------:R-:W-:Y:S01]  /*1ac0*/  @!P3 MOV R2, 0x4000 ;  /* 0x000040000002b802 */ /* 0x000fe20000000f00 */
[----:B--2-4-:R-:W-:Y:S10]  /*1ad0*/  @P0 BRA `(.L_x_26) ;  /* 0x00000000000c0947 */ /* 0x014ff40003800000 */
[----:B------:R-:W-:-:S04]  /*1ae0*/  SHF.L.U32 R3, R12, 0x1f, RZ ;  /* 0x0000001f0c037819 */ /* 0x000fc800000006ff */
[----:B------:R-:W2:Y:S02]  /*1af0*/  SYNCS.PHASECHK.TRANS64.TRYWAIT P0, [UR33+0x28], R3 ;  /* 0x00002803ff0075a7 */ /* 0x000ea40008001121 */
[----:B--2---:R-:W-:Y:S05]  /*1b00*/  @!P0 BRA `(.L_x_27) ;  /* 0x0000004c00d08947 */ /* 0x004fea0003800000 */
.L_x_26:
[----:B------:R2:W-:Y:S01]  /*1b10*/  @!P3 SYNCS.ARRIVE.TRANS64 RZ, [UR33], R2 ;  /* 0x00000002ffffb9a7 */ /* 0x0005e20008000021 */
[----:B------:R-:W-:-:S04]  /*1b20*/  ULOP3.LUT UR5, UR26, 0x2, URZ, 0xfc, !UPT ;  /* 0x000000021a057892 */ /* 0x000fc8000f8efcff */
[----:B------:R-:W-:-:S09]  /*1b30*/  UISETP.NE.AND UP0, UPT, UR5, 0x2, UPT ;  /* 0x000000020500788c */ /* 0x000fd2000bf05270 */
[----:B------:R-:W-:Y:S05]  /*1b40*/  BRA.U UP0, `(.L_x_28) ;  /* 0x0000000100047547 */ /* 0x000fea000b800000 */
[----:B------:R-:W-:Y:S05]  /*1b50*/  BPT.TRAP 0x1 ;  /* 0x000000040000795c */ /* 0x000fea0000300000 */
.L_x_28:
[----:B------:R-:W-:Y:S04]  /*1b60*/  BSSY.RECONVERGENT B0, `(.L_x_29) ;  /* 0x0000003000007945 */ /* 0x000fe80003800200 */
[----:B------:R-:W-:Y:S05]  /*1b70*/  @P2 BRA `(.L_x_30) ;  /* 0x0000000000042947 */ /* 0x000fea0003800000 */
[----:B------:R-:W-:Y:S05]  /*1b80*/  BPT.TRAP 0x1 ;  /* 0x000000040000795c */ /* 0x000fea0000300000 */
.L_x_30:
[----:B------:R-:W-:Y:S05]  /*1b90*/  BSYNC.RECONVERGENT B0 ;  /* 0x0000000000007941 */ /* 0x000fea0003800200 */
.L_x_29:
[----:B------:R-:W-:Y:S02]  /*1ba0*/  UIADD3 UR5, UPT, UPT, UR4, 0x1, URZ ;  /* 0x0000000104057890 */ /* 0x000fe4000fffe0ff */
[----:B------:R-:W-:Y:S02]  /*1bb0*/  USHF.L.U32 UR4, UR4, 0xd, URZ ;  /* 0x0000000d04047899 */ /* 0x000fe400080006ff */
[----:B------:R-:W-:Y:S02]  /*1bc0*/  UISETP.NE.AND UP0, UPT, UR5, 0x5, UPT ;  /* 0x000000050500788c */ /* 0x000fe4000bf05270 */
[----:B------:R-:W-:Y:S02]  /*1bd0*/  USHF.L.U32 UR34, UR7, 0x7, URZ ;  /* 0x0000000707227899 */ /* 0x000fe400080006ff */
[----:B------:R-:W-:Y:S02]  /*1be0*/  USEL UR9, URZ, 0x1, UP0 ;  /* 0x00000001ff097887 */ /* 0x000fe40008000000 */
[----:B------:R-:W-:-:S02]  /*1bf0*/  USEL UR5, UR5, URZ, UP0 ;  /* 0x000000ff05057287 */ /* 0x000fc40008000000 */
[----:B------:R-:W-:Y:S02]  /*1c00*/  UIADD3 UR14, UP0, UPT, UR30, 0x180, URZ ;  /* 0x000001801e0e7890 */ /* 0x000fe4000ff1e0ff */
[----:B------:R-:W-:Y:S01]  /*1c10*/  ULEA UR8, UR5, UR6, 0x3 ;  /* 0x0000000605087291 */ /* 0x000fe2000f8e18ff */
[----:B------:R-:W-:Y:S01]  /*1c20*/  LOP3.LUT R12, R12, UR9, RZ, 0x3c, !PT ;  /* 0x000000090c0c7c12 */ /* 0x000fe2000f8e3cff */
[----:B------:R-:W-:Y:S02]  /*1c30*/  UIADD3 UR7, UPT, UPT, UR7, 0x1, URZ ;  /* 0x0000000107077890 */ /* 0x000fe4000fffe0ff */
[----:B------:R-:W-:Y:S01]  /*1c40*/  UIADD3 UR16, UP1, UPT, UR30, 0x80, URZ ;  /* 0x000000801e107890 */ /* 0x000fe2000ff3e0ff */
[----:B-1----:R-:W-:Y:S01]  /*1c50*/  SHF.L.U32 R0, R12, 0x1f, RZ ;  /* 0x0000001f0c007819 */ /* 0x002fe200000006ff */
[----:B------:R-:W-:Y:S02]  /*1c60*/  ULOP3.LUT UR32, UR28, UR4, URZ, 0xfc, !UPT ;  /* 0x000000041c207292 */ /* 0x000fe4000f8efcff */
[----:B------:R-:W-:Y:S01]  /*1c70*/  UIADD3.X UR15, UPT, UPT, URZ, UR31, URZ, UP0, !UPT ;  /* 0x0000001fff0f7290 */ /* 0x000fe200087fe4ff */
[----:B------:R3:W4:Y:S01]  /*1c80*/  SYNCS.PHASECHK.TRANS64.TRYWAIT P0, [UR8+0x28], R0 ;  /* 0x00002800ff0075a7 */ /* 0x0007220008001108 */
[----:B------:R-:W-:-:S02]  /*1c90*/  ULOP3.LUT UR8, UR27, UR4, URZ, 0xfc, !UPT ;  /* 0x000000041b087292 */ /* 0x000fc4000f8efcff */
[----:B------:R-:W-:Y:S02]  /*1ca0*/  UISETP.NE.AND UP0, UPT, UR7, UR25, UPT ;  /* 0x000000190700728c */ /* 0x000fe4000bf05270 */
[----:B------:R-:W-:Y:S02]  /*1cb0*/  UIADD3.X UR17, UPT, UPT, URZ, UR31, URZ, UP1, !UPT ;  /* 0x0000001fff117290 */ /* 0x000fe40008ffe4ff */
[----:B------:R-:W-:Y:S02]  /*1cc0*/  UIADD3 UR32, UPT, UPT, UR6, 0x2400, UR32 ;  /* 0x0000240006207890 */ /* 0x000fe4000fffe020 */
[----:B------:R-:W-:Y:S02]  /*1cd0*/  UPRMT UR13, URZ, 0x5410, UR24 ;  /* 0x00005410ff0d7896 */ /* 0x000fe40008000018 */
[----:B------:R-:W-:Y:S02]  /*1ce0*/  UIADD3 UR8, UPT, UPT, UR6, 0xc400, UR8 ;  /* 0x0000c40006087890 */ /* 0x000fe4000fffe008 */
[----:B------:R-:W-:Y:S01]  /*1cf0*/  UPRMT UR4, URZ, 0x5410, UR21 ;  /* 0x00005410ff047896 */ /* 0x000fe20008000015 */
[----:B------:R-:W-:Y:S01]  /*1d00*/  UMOV UR18, 0x0 ;  /* 0x0000000000127882 */ /* 0x000fe20000000000 */
[----:B------:R-:W-:Y:S01]  /*1d10*/  UMOV UR19, 0x10000000 ;  /* 0x1000000000137882 */ /* 0x000fe20000000000 */
[----:B------:R-:W-:Y:S01]  /*1d20*/  UMOV UR12, UR36 ;  /* 0x00000024000c7c82 */ /* 0x000fe20008000000 */
[----:B------:R-:W-:Y:S01]  /*1d30*/  UMOV UR9, UR33 ;  /* 0x0000002100097c82 */ /* 0x000fe20008000000 */
[----:B------:R-:W-:Y:S01]  /*1d40*/  UMOV UR10, UR34 ;  /* 0x00000022000a7c82 */ /* 0x000fe20008000000 */
[----:B------:R1:W-:Y:S03]  /*1d50*/  UTMALDG.3D.MULTICAST [UR32], [UR16], UR13, desc[UR18] ;  /* 0x00001220100073b4 */ /* 0x0003e6000801180d */
[----:B------:R2:W-:Y:S01]  /*1d60*/  UTMALDG.3D.MULTICAST [UR8], [UR14], UR4, desc[UR18] ;  /* 0x000012080e0073b4 */ /* 0x0005e20008011804 */
[----:B-1----:R-:W-:Y:S01]  /*1d70*/  UMOV UR13, UR25 ;  /* 0x00000019000d7c82 */ /* 0x002fe20008000000 */
[----:B--2---:R-:W-:Y:S01]  /*1d80*/  UMOV UR4, UR5 ;  /* 0x0000000500047c82 */ /* 0x004fe20008000000 */
[----:B---3--:R-:W-:Y:S05]  /*1d90*/  BRA.U UP0, `(.L_x_31) ;  /* 0xfffffffd00447547 */ /* 0x008fea000b83ffff */
.L_x_25:
[----:B------:R-:W-:Y:S01]  /*1da0*/  ULEA UR4, UR5, UR6, 0x3 ;  /* 0x0000000605047291 */ /* 0x000fe2000f8e18ff */
[----:B-1----:R-:W-:Y:S01]  /*1db0*/  SHF.L.U32 R0, R12, 0x1f, RZ ;  /* 0x0000001f0c007819 */ /* 0x002fe200000006ff */
[----:B------:R-:W-:Y:S01]  /*1dc0*/  @!P1 SYNCS.ARRIVE.TRANS64.A1T0 RZ, [UR6+0x68], RZ ;  /* 0x000068ffffff99a7 */ /* 0x000fe20008100006 */
[----:B------:R-:W-:-:S06]  /*1dd0*/  UISETP.GT.AND UP0, UPT, UR43, UR42, UPT ;  /* 0x0000002a2b00728c */ /* 0x000fcc000bf04270 */
[----:B--2-4-:R1:W2:Y:S03]  /*1de0*/  SYNCS.PHASECHK.TRANS64.TRYWAIT P0, [UR4+0x28], R0 ;  /* 0x00002800ff0075a7 */ /* 0x0142a60008001104 */
[----:B------:R-:W-:Y:S05]  /*1df0*/  BRA.U !UP0, `(.L_x_32) ;  /* 0x0000000108c87547 */ /* 0x000fea000b800000 */
[----:B------:R-:W-:Y:S01]  /*1e00*/  UIADD3 UR29, UPT, UPT, UR47, UR13, URZ ;  /* 0x0000000d2f1d7290 */ /* 0x000fe2000fffe0ff */
[----:B------:R-:W-:-:S11]  /*1e10*/  UMOV UR4, UR5 ;  /* 0x0000000500047c82 */ /* 0x000fd60008000000 */
.L_x_38:
[----:B------:R-:W-:Y:S01]  /*1e20*/  ULEA UR17, UR4, UR6, 0x3 ;  /* 0x0000000604117291 */ /* 0x000fe2000f8e18ff */
[----:B--2---:R-:W-:Y:S01]  /*1e30*/  @!P3 MOV R2, 0x4000 ;  /* 0x000040000002b802 */ /* 0x004fe20000000f00 */
[----:B--2-4-:R-:W-:Y:S10]  /*1e40*/  @P0 BRA `(.L_x_33) ;  /* 0x00000000000c0947 */ /* 0x014ff40003800000 */
[----:B------:R-:W-:-:S04]  /*1e50*/  SHF.L.U32 R3, R12, 0x1f, RZ ;  /* 0x0000001f0c037819 */ /* 0x000fc800000006ff */
[----:B------:R-:W2:Y:S02]  /*1e60*/  SYNCS.PHASECHK.TRANS64.TRYWAIT P0, [UR17+0x28], R3 ;  /* 0x00002803ff0075a7 */ /* 0x000ea40008001111 */
[----:B--2---:R-:W-:Y:S05]  /*1e70*/  @!P0 BRA `(.L_x_34) ;  /* 0x0000004c000c8947 */ /* 0x004fea0003800000 */
.L_x_33:
[----:B------:R2:W-:Y:S01]  /*1e80*/  @!P3 SYNCS.ARRIVE.TRANS64 RZ, [UR17], R2 ;  /* 0x00000002ffffb9a7 */ /* 0x0005e20008000011 */
[----:B------:R-:W-:-:S04]  /*1e90*/  ULOP3.LUT UR5, UR26, 0x2, URZ, 0xfc, !UPT ;  /* 0x000000021a057892 */ /* 0x000fc8000f8efcff */
[----:B------:R-:W-:-:S09]  /*1ea0*/  UISETP.NE.AND UP0, UPT, UR5, 0x2, UPT ;  /* 0x000000020500788c */ /* 0x000fd2000bf05270 */
[----:B------:R-:W-:Y:S05]  /*1eb0*/  BRA.U UP0, `(.L_x_35) ;  /* 0x0000000100047547 */ /* 0x000fea000b800000 */
[----:B------:R-:W-:Y:S05]  /*1ec0*/  BPT.TRAP 0x1 ;  /* 0x000000040000795c */ /* 0x000fea0000300000 */
.L_x_35:
[----:B------:R-:W-:Y:S04]  /*1ed0*/  BSSY.RECONVERGENT B0, `(.L_x_36) ;  /* 0x0000003000007945 */ /* 0x000fe80003800200 */
[----:B------:R-:W-:Y:S05]  /*1ee0*/  @P2 BRA `(.L_x_37) ;  /* 0x0000000000042947 */ /* 0x000fea0003800000 */
[----:B------:R-:W-:Y:S05]  /*1ef0*/  BPT.TRAP 0x1 ;  /* 0x000000040000795c */ /* 0x000fea0000300000 */
.L_x_37:
[----:B------:R-:W-:Y:S05]  /*1f00*/  BSYNC.RECONVERGENT B0 ;  /* 0x0000000000007941 */ /* 0x000fea0003800200 */
.L_x_36:
        /* <DEDUP_REMOVED lines=17> */
[----:B------:R-:W-:Y:S02]  /*2020*/  UIADD3 UR16, UPT, UPT, UR6, 0x2400, UR16 ;  /* 0x0000240006107890 */ /* 0x000fe4000fffe010 */
[----:B------:R-:W-:Y:S02]  /*2030*/  UIADD3.X UR15, UPT, UPT, URZ, UR31, URZ, UP1, !UPT ;  /* 0x0000001fff0f7290 */ /* 0x000fe40008ffe4ff */
        /* <DEDUP_REMOVED lines=8> */
[----:B------:R-:W-:Y:S01]  /*20c0*/  UMOV UR9, UR17 ;  /* 0x0000001100097c82 */ /* 0x000fe20008000000 */
[----:B------:R-:W-:Y:S01]  /*20d0*/  UMOV UR10, UR18 ;  /* 0x00000012000a7c82 */ /* 0x000fe20008000000 */
[----:B------:R-:W-:Y:S01]  /*20e0*/  UTMALDG.3D.MULTICAST [UR16], [UR14], UR7, desc[UR32] ;  /* 0x000020100e0073b4 */ /* 0x000fe20008011807 */
[----:B------:R1:W-:Y:S02]  /*20f0*/  UTMALDG.3D.MULTICAST [UR8], [UR22], UR4, desc[UR32] ;  /* 0x00002008160073b4 */ /* 0x0003e40008011804 */
[----:B-1----:R-:W-:Y:S01]  /*2100*/  UMOV UR4, UR5 ;  /* 0x0000000500047c82 */ /* 0x002fe20008000000 */
[----:B---3--:R-:W-:Y:S05]  /*2110*/  BRA.U UP0, `(.L_x_38) ;  /* 0xfffffffd00407547 */ /* 0x008fea000b83ffff */
.L_x_32:
[C---:B------:R-:W-:Y:S01]  /*2120*/  LEA R3, R11.reuse, UR6, 0x3 ;  /* 0x000000060b037c11 */ /* 0x040fe2000f8e18ff */
[----:B------:R-:W-:Y:S01]  /*2130*/  NOP ;  /* 0x0000000000007918 */ /* 0x000fe20000000000 */
[----:B-1----:R-:W-:Y:S02]  /*2140*/  SHF.L.U32 R0, R10, 0x1f, RZ ;  /* 0x0000001f0a007819 */ /* 0x002fe400000006ff */
[----:B------:R-:W-:Y:S02]  /*2150*/  LEA R4, R11, UR6, 0x4 ;  /* 0x000000060b047c11 */ /* 0x000fe4000f8e20ff */
[----:B--2-4-:R-:W1:Y:S02]  /*2160*/  SYNCS.PHASECHK.TRANS64.TRYWAIT P0, [R3+URZ+0x70], R0 ;  /* 0x00007000030075a7 */ /* 0x014e6400080011ff */
[----:B-1----:R-:W-:Y:S05]  /*2170*/  @!P0 BRA `(.L_x_39) ;  /* 0x0000004800648947 */ /* 0x002fea0003800000 */
.L_x_106:
[----:B------:R-:W2:Y:S01]  /*2180*/  LDS.128 R4, [R4+0x100] ;  /* 0x0001000004047984 */ /* 0x000ea20000000c00 */
[----:B------:R-:W-:Y:S01]  /*2190*/  UISETP.GE.AND UP0, UPT, UR40, 0x1, UPT ;  /* 0x000000012800788c */ /* 0x000fe2000bf06270 */
[----:B------:R-:W-:Y:S01]  /*21a0*/  @!PT LDS RZ, [RZ] ;  /* 0x00000000fffff984 */ /* 0x000fe20000000800 */
[----:B------:R-:W-:Y:S01]  /*21b0*/  @!PT LDS RZ, [RZ] ;  /* 0x00000000fffff984 */ /* 0x000fe20000000800 */
[----:B------:R-:W-:Y:S01]  /*21c0*/  @!PT LDS RZ, [RZ] ;  /* 0x00000000fffff984 */ /* 0x000fe20000000800 */
[----:B------:R-:W-:Y:S01]  /*21d0*/  @!PT LDS RZ, [RZ] ;  /* 0x00000000fffff984 */ /* 0x000fe20000000800 */
[----:B------:R3:W-:Y:S06]  /*21e0*/  MEMBAR.ALL.CTA ;  /* 0x0000000000007992 */ /* 0x0007ec0000008000 */
[----:B---3--:R-:W3:Y:S01]  /*21f0*/  FENCE.VIEW.ASYNC.S ;  /* 0x00000000000073c6 */ /* 0x008ee20000000000 */
[----:B--2---:R-:W-:-:S13]  /*2200*/  LOP3.LUT P0, RZ, R6, 0x1, RZ, 0xc0, !PT ;  /* 0x0000000106ff7812 */ /* 0x004fda000780c0ff */
[----:B---3--:R-:W-:Y:S01]  /*2210*/  VOTEU.ANY UP1, P0 ;  /* 0x0000000000ff7886 */ /* 0x008fe20000020100 */
[----:B------:R-:W-:-:S13]  /*2220*/  PLOP3.LUT P0, PT, PT, PT, UP1, 0x80, 0x8 ;  /* 0x000000000008781c */ /* 0x000fda0003f0f018 */
[----:B-1----:R-:W-:Y:S02]  /*2230*/  @P0 LOP3.LUT R0, R5, 0xffff, RZ, 0xc0, !PT ;  /* 0x0000ffff05000812 */ /* 0x002fe400078ec0ff */
[----:B------:R-:W-:Y:S02]  /*2240*/  @P0 MOV R2, R4 ;  /* 0x0000000400020202 */ /* 0x000fe40000000f00 */
[----:B------:R-:W-:Y:S01]  /*2250*/  @P0 R2UR UR7, R0 ;  /* 0x00000000000702ca */ /* 0x000fe200000e0000 */
[----:B------:R-:W-:Y:S01]  /*2260*/  VIADD R0, R3, 0x80 ;  /* 0x0000008003007836 */ /* 0x000fe20000000000 */
[----:B------:R-:W-:Y:S02]  /*2270*/  @P0 SHF.R.U32.HI R4, RZ, 0x10, R5 ;  /* 0x00000010ff040819 */ /* 0x000fe40000011605 */
[----:B------:R-:W-:Y:S02]  /*2280*/  @P0 R2UR UR8, R2 ;  /* 0x00000000020802ca */ /* 0x000fe400000e0000 */
[----:B------:R-:W-:-:S02]  /*2290*/  PRMT R0, RZ, 0x654, R0 ;  /* 0x00000654ff007816 */ /* 0x000fc40000000000 */
[----:B------:R-:W-:Y:S02]  /*22a0*/  @P0 R2UR UR4, R4 ;  /* 0x00000000040402ca */ /* 0x000fe400000e0000 */
[----:B------:R1:W-:Y:S03]  /*22b0*/  SYNCS.ARRIVE.TRANS64.RED.A1T0 RZ, [R0+URZ], RZ ;  /* 0x000000ff00ff79a7 */ /* 0x0003e600081004ff */
[----:B------:R-:W-:-:S04]  /*22c0*/  @UP1 UMOV UR37, UR7 ;  /* 0x0000000700251c82 */ /* 0x000fc80008000000 */
[----:B------:R-:W-:-:S04]  /*22d0*/  @UP1 UMOV UR38, UR8 ;  /* 0x0000000800261c82 */ /* 0x000fc80008000000 */
[----:B------:R-:W-:Y:S01]  /*22e0*/  @UP1 UMOV UR36, UR4 ;  /* 0x0000000400241c82 */ /* 0x000fe20008000000 */
[----:B------:R-:W-:Y:S05]  /*22f0*/  BRA.U !UP0, `(.L_x_40) ;  /* 0x0000000108d47547 */ /* 0x000fea000b800000 */
[----:B------:R-:W2:Y:S01]  /*2300*/  LDCU.128 UR12, c[0x0][0xb10] ;  /* 0x00016200ff0c77ac */ /* 0x000ea20008000c00 */
[----:B------:R-:W3:Y:S01]  /*2310*/  LDCU UR29, c[0x0][0xb20] ;  /* 0x00016400ff1d77ac */ /* 0x000ee20008000800 */
[----:B------:R-:W4:Y:S01]  /*2320*/  LDCU UR20, c[0x0][0xb0c] ;  /* 0x00016180ff1477ac */ /* 0x000f220008000800 */
[----:B------:R-:W1:Y:S01]  /*2330*/  LDCU.64 UR10, c[0x0][0xb28] ;  /* 0x00016500ff0a77ac */ /* 0x000e620008000a00 */
[----:B------:R-:W-:Y:S02]  /*2340*/  UISETP.NE.AND UP3, UPT, UR40, 0x1, UPT ;  /* 0x000000012800788c */ /* 0x000fe4000bf65270 */
[----:B--2---:R-:W-:Y:S02]  /*2350*/  UIMAD.WIDE.U32 UR16, UR39, UR15, URZ ;  /* 0x0000000f271072a5 */ /* 0x004fe4000f8e00ff */
[----:B------:R-:W-:Y:S02]  /*2360*/  UIMAD.WIDE.U32 UR8, UR41, UR12, URZ ;  /* 0x0000000c290872a5 */ /* 0x000fe4000f8e00ff */
[----:B------:R-:W-:-:S02]  /*2370*/  UISETP.NE.AND UP0, UPT, UR14, 0x1, UPT ;  /* 0x000000010e00788c */ /* 0x000fc4000bf05270 */
[----:B------:R-:W-:Y:S01]  /*2380*/  UIMAD.WIDE.U32 UR22, UR37, UR15, URZ ;  /* 0x0000000f251672a5 */ /* 0x000fe2000f8e00ff */
[----:B------:R-:W-:Y:S02]  /*2390*/  UMOV UR16, UR17 ;  /* 0x0000001100107c82 */ /* 0x000fe40008000000 */
[----:B------:R-:W-:Y:S01]  /*23a0*/  UMOV UR8, UR9 ;  /* 0x0000000900087c82 */ /* 0x000fe20008000000 */
[----:B---3--:R-:W-:Y:S02]  /*23b0*/  USHF.R.U32.HI UR16, URZ, UR29, UR16 ;  /* 0x0000001dff107299 */ /* 0x008fe40008011610 */
[----:B----4-:R-:W-:Y:S02]  /*23c0*/  UISETP.NE.AND UP2, UPT, UR20, 0x1, UPT ;  /* 0x000000011400788c */ /* 0x010fe4000bf45270 */
[----:B------:R-:W-:Y:S02]  /*23d0*/  USHF.R.U32.HI UR8, URZ, UR13, UR8 ;  /* 0x0000000dff087299 */ /* 0x000fe40008011608 */
[----:B------:R-:W-:-:S02]  /*23e0*/  USEL UR7, UR39, UR16, !UP0 ;  /* 0x0000001027077287 */ /* 0x000fc4000c000000 */
[----:B------:R-:W-:Y:S02]  /*23f0*/  USEL UR8, UR41, UR8, !UP2 ;  /* 0x0000000829087287 */ /* 0x000fe4000d000000 */
[----:B-1----:R-:W-:Y:S01]  /*2400*/  UIMAD.WIDE.U32 UR16, UR7, UR10, URZ ;  /* 0x0000000a071072a5 */ /* 0x002fe2000f8e00ff */
[----:B------:R-:W-:Y:S01]  /*2410*/  UMOV UR4, UR23 ;  /* 0x0000001700047c82 */ /* 0x000fe20008000000 */
[----:B------:R-:W-:Y:S02]  /*2420*/  UIMAD.WIDE.U32 UR18, UR38, UR12, URZ ;  /* 0x0000000c261272a5 */ /* 0x000fe4000f8e00ff */
[----:B------:R-:W-:-:S03]  /*2430*/  UIMAD.WIDE.U32 UR22, UR8, UR10, URZ ;  /* 0x0000000a081672a5 */ /* 0x000fc6000f8e00ff */
[----:B------:R-:W-:Y:S01]  /*2440*/  UMOV UR16, UR17 ;  /* 0x0000001100107c82 */ /* 0x000fe20008000000 */
[----:B------:R-:W-:Y:S02]  /*2450*/  USHF.R.U32.HI UR4, URZ, UR29, UR4 ;  /* 0x0000001dff047299 */ /* 0x000fe40008011604 */
[----:B------:R-:W-:Y:S01]  /*2460*/  @UP3 USHF.R.U32.HI UR7, URZ, UR11, UR16 ;  /* 0x0000000bff073299 */ /* 0x000fe20008011610 */
[----:B------:R-:W-:Y:S01]  /*2470*/  UMOV UR18, UR19 ;  /* 0x0000001300127c82 */ /* 0x000fe20008000000 */
[----:B------:R-:W-:Y:S01]  /*2480*/  UMOV UR22, UR23 ;  /* 0x0000001700167c82 */ /* 0x000fe20008000000 */
[----:B------:R-:W-:Y:S02]  /*2490*/  USHF.R.U32.HI UR13, URZ, UR13, UR18 ;  /* 0x0000000dff0d7299 */ /* 0x000fe40008011612 */
[----:B------:R-:W-:Y:S02]  /*24a0*/  USEL UR4, UR37, UR4, !UP0 ;  /* 0x0000000425047287 */ /* 0x000fe4000c000000 */
[----:B------:R-:W-:-:S02]  /*24b0*/  @UP3 USHF.R.U32.HI UR8, URZ, UR11, UR22 ;  /* 0x0000000bff083299 */ /* 0x000fc40008011616 */
[----:B------:R-:W-:Y:S02]  /*24c0*/  UIMAD UR9, UR40, UR7, URZ ;  /* 0x00000007280972a4 */ /* 0x000fe4000f8e02ff */
[----:B------:R-:W-:Y:S02]  /*24d0*/  USEL UR7, UR38, UR13, !UP2 ;  /* 0x0000000d26077287 */ /* 0x000fe4000d000000 */
[----:B------:R-:W-:Y:S02]  /*24e0*/  UIMAD UR12, UR40, UR8, URZ ;  /* 0x00000008280c72a4 */ /* 0x000fe4000f8e02ff */
[----:B------:R-:W-:Y:S02]  /*24f0*/  UISETP.GE.AND UP0, UPT, UR4, UR9, UPT ;  /* 0x000000090400728c */ /* 0x000fe4000bf06270 */
[----:B------:R-:W-:Y:S02]  /*2500*/  UIMAD.WIDE.U32 UR16, UR4, UR10, URZ ;  /* 0x0000000a041072a5 */ /* 0x000fe4000f8e00ff */
[----:B------:R-:W-:-:S02]  /*2510*/  UISETP.GE.OR UP0, UPT, UR7, UR12, UP0 ;  /* 0x0000000c0700728c */ /* 0x000fc40008706670 */
        /* <DEDUP_REMOVED lines=19> */
.L_x_40:
[----:B------:R-:W2:Y:S02]  /*2650*/  LDCU UR4, c[0x0][0xb30] ;  /* 0x00016600ff0477ac */ /* 0x000ea40008000800 */
[----:B--2---:R-:W-:-:S09]  /*2660*/  UISETP.NE.AND UP0, UPT, UR4, 0x1, UPT ;  /* 0x000000010400788c */ /* 0x004fd2000bf05270 */
[----:B------:R-:W-:Y:S05]  /*2670*/  BRA.U UP0, `(.L_x_41) ;  /* 0x0000000100447547 */ /* 0x000fea000b800000 */
        /* <DEDUP_REMOVED lines=17> */
.L_x_41:
[----:B------:R-:W-:Y:S01]  /*2790*/  VIADD R11, R11, 0x1 ;  /* 0x000000010b0b7836 */ /* 0x000fe20000000000 */
[----:B------:R-:W-:Y:S01]  /*27a0*/  PLOP3.LUT P1, PT, PT, PT, PT, 0x80, 0x8 ;  /* 0x000000000008781c */ /* 0x000fe20003f2f070 */
[----:B------:R-:W-:Y:S02]  /*27b0*/  UIADD3 UR46, UPT, UPT, UR38, UR57, URZ ;  /* 0x00000039262e7290 */ /* 0x000fe4000fffe0ff */
[----:B------:R-:W-:Y:S01]  /*27c0*/  UIADD3 UR45, UPT, UPT, UR37, UR60, URZ ;  /* 0x0000003c252d7290 */ /* 0x000fe2000fffe0ff */
[----:B------:R-:W-:-:S04]  /*27d0*/  ISETP.NE.AND P0, PT, R11, 0x2, PT ;  /* 0x000000020b00780c */ /* 0x000fc80003f05270 */
[----:B-1----:R-:W-:Y:S02]  /*27e0*/  SEL R0, RZ, 0x1, P0 ;  /* 0x00000001ff007807 */ /* 0x002fe40000000000 */
[----:B------:R-:W-:Y:S02]  /*27f0*/  SEL R11, R11, RZ, P0 ;  /* 0x000000ff0b0b7207 */ /* 0x000fe40000000000 */
[----:B------:R-:W-:Y:S01]  /*2800*/  LOP3.LUT R10, R10, R0, RZ, 0x3c, !PT ;  /* 0x000000000a0a7212 */ /* 0x000fe200078e3cff */
[----:B------:R-:W-:Y:S06]  /*2810*/  BRA.U UP1, `(.L_x_42) ;  /* 0xfffffff101307547 */ /* 0x000fec000b83ffff */
[----:B------:R-:W-:Y:S01]  /*2820*/  UIADD3 UR7, UPT, UPT, UR6, 0x28, URZ ;  /* 0x0000002806077890 */ /* 0x000fe2000fffe0ff */
[----:B------:R-:W-:-:S03]  /*2830*/  SHF.L.U32 R2, R12, 0x1f, RZ ;  /* 0x0000001f0c027819 */ /* 0x000fc600000006ff */
[----:B------:R-:W-:-:S09]  /*2840*/  ULEA UR4, UR5, UR7, 0x3 ;  /* 0x0000000705047291 */ /* 0x000fd2000f8e18ff */
[----:B------:R-:W1:Y:S02]  /*2850*/  SYNCS.PHASECHK.TRANS64.TRYWAIT P0, [UR4], R2 ;  /* 0x00000002ff0075a7 */ /* 0x000e640008001104 */
[----:B-1----:R-:W-:Y:S05]  /*2860*/  @!P0 BRA `(.L_x_43) ;  /* 0x0000004000bc8947 */ /* 0x002fea0003800000 */
.L_x_108:
[----:B------:R-:W-:-:S04]  /*2870*/  UIADD3 UR4, UPT, UPT, UR5, 0x1, URZ ;  /* 0x0000000105047890 */ /* 0x000fc8000fffe0ff */
[----:B------:R-:W-:-:S04]  /*2880*/  UISETP.NE.AND UP0, UPT, UR4, 0x5, UPT ;  /* 0x000000050400788c */ /* 0x000fc8000bf05270 */
[----:B------:R-:W-:Y:S02]  /*2890*/  USEL UR6, URZ, 0x1, UP0 ;  /* 0x00000001ff067887 */ /* 0x000fe40008000000 */
[----:B------:R-:W-:-:S04]  /*28a0*/  USEL UR4, UR4, URZ, UP0 ;  /* 0x000000ff04047287 */ /* 0x000fc80008000000 */
[----:B------:R-:W-:Y:S01]  /*28b0*/  ULEA UR5, UR4, UR7, 0x3 ;  /* 0x0000000704057291 */ /* 0x000fe2000f8e18ff */
[----:B-1----:R-:W-:-:S04]  /*28c0*/  LOP3.LUT R2, R12, UR6, RZ, 0x3c, !PT ;  /* 0x000000060c027c12 */ /* 0x002fc8000f8e3cff */
[----:B------:R-:W-:-:S04]  /*28d0*/  SHF.L.U32 R3, R2, 0x1f, RZ ;  /* 0x0000001f02037819 */ /* 0x000fc800000006ff */
[----:B------:R-:W1:Y:S02]  /*28e0*/  SYNCS.PHASECHK.TRANS64.TRYWAIT P0, [UR5], R3 ;  /* 0x00000003ff0075a7 */ /* 0x000e640008001105 */
[----:B-1----:R-:W-:Y:S05]  /*28f0*/  @!P0 BRA `(.L_x_44) ;  /* 0x0000004000b08947 */ /* 0x002fea0003800000 */
.L_x_110:
[----:B------:R-:W-:-:S04]  /*2900*/  UIADD3 UR4, UPT, UPT, UR4, 0x1, URZ ;  /* 0x0000000104047890 */ /* 0x000fc8000fffe0ff */
[----:B------:R-:W-:-:S04]  /*2910*/  UISETP.NE.AND UP0, UPT, UR4, 0x5, UPT ;  /* 0x000000050400788c */ /* 0x000fc8000bf05270 */
[----:B------:R-:W-:Y:S02]  /*2920*/  USEL UR6, URZ, 0x1, UP0 ;  /* 0x00000001ff067887 */ /* 0x000fe40008000000 */
[----:B------:R-:W-:-:S04]  /*2930*/  USEL UR4, UR4, URZ, UP0 ;  /* 0x000000ff04047287 */ /* 0x000fc80008000000 */
[----:B------:R-:W-:Y:S01]  /*2940*/  ULEA UR5, UR4, UR7, 0x3 ;  /* 0x0000000704057291 */ /* 0x000fe2000f8e18ff */
[----:B------:R-:W-:-:S04]  /*2950*/  LOP3.LUT R2, R2, UR6, RZ, 0x3c, !PT ;  /* 0x0000000602027c12 */ /* 0x000fc8000f8e3cff */
[----:B-1----:R-:W-:-:S04]  /*2960*/  SHF.L.U32 R3, R2, 0x1f, RZ ;  /* 0x0000001f02037819 */ /* 0x002fc800000006ff */
[----:B------:R-:W1:Y:S02]  /*2970*/  SYNCS.PHASECHK.TRANS64.TRYWAIT P0, [UR5], R3 ;  /* 0x00000003ff0075a7 */ /* 0x000e640008001105 */
[----:B-1----:R-:W-:Y:S05]  /*2980*/  @!P0 BRA `(.L_x_45) ;  /* 0x0000004000a48947 */ /* 0x002fea0003800000 */
.L_x_112:
        /* <DEDUP_REMOVED lines=9> */
.L_x_114:
[----:B------:R-:W-:-:S04]  /*2a20*/  UIADD3 UR4, UPT, UPT, UR4, 0x1, URZ ;  /* 0x0000000104047890 */ /* 0x000fc8000fffe0ff */
[----:B------:R-:W-:-:S04]  /*2a30*/  UISETP.NE.AND UP0, UPT, UR4, 0x5, UPT ;  /* 0x000000050400788c */ /* 0x000fc8000bf05270 */
[----:B------:R-:W-:Y:S02]  /*2a40*/  USEL UR5, URZ, 0x1, UP0 ;  /* 0x00000001ff057887 */ /* 0x000fe40008000000 */
[----:B------:R-:W-:-:S04]  /*2a50*/  USEL UR4, UR4, URZ, UP0 ;  /* 0x000000ff04047287 */ /* 0x000fc80008000000 */
[----:B------:R-:W-:Y:S01]  /*2a60*/  ULEA UR4, UR4, UR7, 0x3 ;  /* 0x0000000704047291 */ /* 0x000fe2000f8e18ff */
[----:B------:R-:W-:-:S04]  /*2a70*/  LOP3.LUT R2, R2, UR5, RZ, 0x3c, !PT ;  /* 0x0000000502027c12 */ /* 0x000fc8000f8e3cff */
[----:B------:R-:W-:Y:S01]  /*2a80*/  SHF.L.U32 R2, R2, 0x1f, RZ ;  /* 0x0000001f02027819 */ /* 0x000fe200000006ff */
[----:B-1----:R-:W-:-:S07]  /*2a90*/  IMAD.U32 R0, RZ, RZ, UR4 ;  /* 0x00000004ff007e24 */ /* 0x002fce000f8e00ff */
.L_x_47:
[----:B-1----:R1:W2:Y:S02]  /*2aa0*/  SYNCS.PHASECHK.TRANS64.TRYWAIT P0, [R0+URZ], R2 ;  /* 0x00000002000075a7 */ /* 0x0022a400080011ff */
[----:B--2---:R-:W-:Y:S05]  /*2ab0*/  @!P0 NANOSLEEP.SYNCS 0x989680 ;  /* 0x009896800000895d */ /* 0x004fea0003900000 */
[----:B------:R-:W2:Y:S02]  /*2ac0*/  @!P0 SYNCS.PHASECHK.TRANS64 P0, [R0+URZ], R2 ;  /* 0x00000002000085a7 */ /* 0x000ea400080010ff */
[----:B--2---:R-:W-:Y:S05]  /*2ad0*/  @P0 EXIT ;  /* 0x000000000000094d */ /* 0x004fea0003800000 */
[----:B------:R-:W-:Y:S05]  /*2ae0*/  BRA `(.L_x_47) ;  /* 0xfffffffc00ec7947 */ /* 0x000fea000383ffff */
.L_x_22:
[----:B------:R-:W-:-:S04]  /*2af0*/  UISETP.NE.AND UP0, UPT, UR48, URZ, UPT ;  /* 0x000000ff3000728c */ /* 0x000fc8000bf05270 */
[----:B------:R-:W-:-:S09]  /*2b00*/  UISETP.NE.OR UP0, UPT, UR22, 0x1, UP0 ;  /* 0x000000011600788c */ /* 0x000fd20008705670 */
[----:B------:R-:W-:Y:S05]  /*2b10*/  BRA.U UP0, `(.L_x_48) ;  /* 0x0000000500487547 */ /* 0x000fea000b800000 */
[----:B------:R-:W-:Y:S01]  /*2b20*/  ISETP.GE.U32.AND P2, PT, R0, 0x4, PT ;  /* 0x000000040000780c */ /* 0x000fe20003f46070 */
[----:B------:R-:W-:Y:S01]  /*2b30*/  IMAD.MOV.U32 R12, RZ, RZ, 0x1 ;  /* 0x00000001ff0c7424 */ /* 0x000fe200078e00ff */
[----:B------:R-:W-:Y:S02]  /*2b40*/  CS2R R10, SRZ ;  /* 0x00000000000a7805 */ /* 0x000fe4000001ff00 */
[----:B------:R-:W-:Y:S01]  /*2b50*/  CS2R R8, SRZ ;  /* 0x0000000000087805 */ /* 0x000fe2000001ff00 */
[----:B------:R-:W-:Y:S01]  /*2b60*/  UMOV UR6, 0x400 ;  /* 0x0000040000067882 */ /* 0x000fe20000000000 */
[----:B------:R-:W-:Y:S01]  /*2b70*/  UMOV UR5, URZ ;  /* 0x000000ff00057c82 */ /* 0x000fe20008000000 */
[----:B------:R-:W-:-:S12]  /*2b80*/  ULEA UR6, UR48, UR6, 0x18 ;  /* 0x0000000630067291 */ /* 0x000fd8000f8ec0ff */
.L_x_52:
[----:B------:R-:W-:Y:S02]  /*2b90*/  LEA R2, R8, UR6, 0x3 ;  /* 0x0000000608027c11 */ /* 0x000fe4000f8e18ff */
[----:B------:R-:W-:-:S03]  /*2ba0*/  SHF.L.U32 R4, R9, 0x1f, RZ ;  /* 0x0000001f09047819 */ /* 0x000fc600000006ff */
[----:B------:R-:W-:Y:S01]  /*2bb0*/  VIADD R5, R2, 0xe0 ;  /* 0x000000e002057836 */ /* 0x000fe20000000000 */
[----:B------:R-:W2:Y:S02]  /*2bc0*/  SYNCS.PHASECHK.TRANS64.TRYWAIT P0, [R2+URZ+0xd0], R4 ;  /* 0x0000d004020075a7 */ /* 0x000ea400080011ff */
[----:B--2---:R-:W-:Y:S05]  /*2bd0*/  @!P0 BRA `(.L_x_49) ;  /* 0x0000004000408947 */ /* 0x004fea0003800000 */
.L_x_115:
[----:B------:R-:W-:Y:S01]  /*2be0*/  ULEA UR4, UR5, UR6, 0x3 ;  /* 0x0000000605047291 */ /* 0x000fe2000f8e18ff */
[----:B--2---:R-:W-:Y:S01]  /*2bf0*/  PRMT R2, RZ, 0x654, R5 ;  /* 0x00000654ff027816 */ /* 0x004fe20000000005 */
[----:B------:R-:W-:Y:S01]  /*2c00*/  @!P2 IMAD.MOV.U32 R4, RZ, RZ, 0x10 ;  /* 0x00000010ff04a424 */ /* 0x000fe200078e00ff */
[----:B------:R-:W-:Y:S01]  /*2c10*/  SHF.L.U32 R5, R12, 0x1f, RZ ;  /* 0x0000001f0c057819 */ /* 0x000fe200000006ff */
[----:B------:R-:W-:Y:S01]  /*2c20*/  UIADD3 UR7, UPT, UPT, UR4, 0x70, URZ ;  /* 0x0000007004077890 */ /* 0x000fe2000fffe0ff */
[----:B------:R2:W-:Y:S05]  /*2c30*/  SYNCS.ARRIVE.TRANS64.RED.A1T0 RZ, [R2+URZ], RZ ;  /* 0x000000ff02ff79a7 */ /* 0x0005ea00081004ff */
[----:B------:R-:W-:Y:S01]  /*2c40*/  IMAD.U32 R6, RZ, RZ, UR7 ;  /* 0x00000007ff067e24 */ /* 0x000fe2000f8e00ff */
[----:B------:R-:W3:Y:S04]  /*2c50*/  SYNCS.PHASECHK.TRANS64.TRYWAIT P0, [UR4+0x80], R5 ;  /* 0x00008005ff0075a7 */ /* 0x000ee80008001104 */
[----:B------:R-:W-:Y:S01]  /*2c60*/  PRMT R6, R0, 0x654, R6 ;  /* 0x0000065400067816 */ /* 0x000fe20000000006 */
[----:B--23--:R-:W-:Y:S06]  /*2c70*/  @!P0 BRA `(.L_x_50) ;  /* 0x00000040002c8947 */ /* 0x00cfec0003800000 */
.L_x_117:
[----:B------:R-:W-:Y:S01]  /*2c80*/  ULEA UR8, UR5, UR6, 0x4 ;  /* 0x0000000605087291 */ /* 0x000fe2000f8e20ff */
[----:B------:R-:W-:Y:S01]  /*2c90*/  SEL R3, R6, R3, !P2 ;  /* 0x0000000306037207 */ /* 0x000fe20005000000 */
[----:B------:R-:W-:Y:S01]  /*2ca0*/  UIADD3 UR9, UPT, UPT, UR4, 0x70, URZ ;  /* 0x0000007004097890 */ /* 0x000fe2000fffe0ff */
[----:B--2---:R-:W-:Y:S01]  /*2cb0*/  LEA R2, R11, UR6, 0x3 ;  /* 0x000000060b027c11 */ /* 0x004fe2000f8e18ff */
[----:B------:R-:W-:Y:S01]  /*2cc0*/  UIADD3 UR8, UPT, UPT, UR8, 0x100, URZ ;  /* 0x0000010008087890 */ /* 0x000fe2000fffe0ff */
[----:B------:R2:W-:Y:S01]  /*2cd0*/  @!P2 SYNCS.ARRIVE.TRANS64.RED RZ, [R3+URZ], R4 ;  /* 0x0000000403ffa9a7 */ /* 0x0005e200080004ff */
[----:B------:R-:W-:Y:S01]  /*2ce0*/  UIADD3 UR4, UPT, UPT, UR5, 0x1, URZ ;  /* 0x0000000105047890 */ /* 0x000fe2000fffe0ff */
[----:B------:R-:W-:-:S03]  /*2cf0*/  VIADD R8, R8, 0x1 ;  /* 0x0000000108087836 */ /* 0x000fc60000000000 */
[----:B------:R-:W-:Y:S02]  /*2d00*/  UISETP.NE.AND UP0, UPT, UR4, 0x2, UPT ;  /* 0x000000020400788c */ /* 0x000fe4000bf05270 */
[----:B------:R-:W-:Y:S01]  /*2d10*/  ISETP.NE.AND P0, PT, R8, 0x2, PT ;  /* 0x000000020800780c */ /* 0x000fe20003f05270 */
[----:B------:R-:W-:Y:S06]  /*2d20*/  UGETNEXTWORKID.BROADCAST [UR8], [UR9] ;  /* 0x00000000080073ca */ /* 0x000fec0008000100 */
[----:B------:R-:W-:Y:S02]  /*2d30*/  USEL UR7, URZ, 0x1, UP0 ;  /* 0x00000001ff077887 */ /* 0x000fe40008000000 */
[----:B------:R-:W-:-:S04]  /*2d40*/  USEL UR5, UR4, URZ, UP0 ;  /* 0x000000ff04057287 */ /* 0x000fc80008000000 */
[----:B------:R-:W-:Y:S02]  /*2d50*/  LOP3.LUT R12, R12, UR7, RZ, 0x3c, !PT ;  /* 0x000000070c0c7c12 */ /* 0x000fe4000f8e3cff */
[----:B--2---:R-:W-:-:S04]  /*2d60*/  SHF.L.U32 R4, R10, 0x1f, RZ ;  /* 0x0000001f0a047819 */ /* 0x004fc800000006ff */
[----:B------:R-:W2:Y:S02]  /*2d70*/  SYNCS.PHASECHK.TRANS64.TRYWAIT P1, [R2+URZ+0x70], R4 ;  /* 0x00007004020075a7 */ /* 0x000ea400080211ff */
[----:B--2---:R-:W-:Y:S05]  /*2d80*/  @!P1 BRA `(.L_x_51) ;  /* 0x0000004000009947 */ /* 0x004fea0003800000 */
.L_x_118:
[C---:B--2---:R-:W-:Y:S01]  /*2d90*/  LEA R4, R11.reuse, UR6, 0x4 ;  /* 0x000000060b047c11 */ /* 0x044fe2000f8e20ff */
[----:B------:R-:W-:Y:S01]  /*2da0*/  VIADD R2, R2, 0x80 ;  /* 0x0000008002027836 */ /* 0x000fe20000000000 */
[----:B------:R-:W-:Y:S01]  /*2db0*/  SEL R8, R8, RZ, P0 ;  /* 0x000000ff08087207 */ /* 0x000fe20000000000 */
[----:B------:R-:W-:-:S03]  /*2dc0*/  VIADD R11, R11, 0x1 ;  /* 0x000000010b0b7836 */ /* 0x000fc60000000000 */
[----:B------:R-:W2:Y:S01]  /*2dd0*/  LDS.128 R4, [R4+0x100] ;  /* 0x0001000004047984 */ /* 0x000ea20000000c00 */
[----:B------:R-:W-:Y:S02]  /*2de0*/  PRMT R2, RZ, 0x654, R2 ;  /* 0x00000654ff027816 */ /* 0x000fe40000000002 */
[C---:B------:R-:W-:Y:S01]  /*2df0*/  ISETP.NE.AND P1, PT, R11.reuse, 0x2, PT ;  /* 0x000000020b00780c */ /* 0x040fe20003f25270 */
[----:B------:R-:W-:Y:S01]  /*2e00*/  @!PT LDS RZ, [RZ] ;  /* 0x00000000fffff984 */ /* 0x000fe20000000800 */
[----:B------:R-:W-:Y:S01]  /*2e10*/  @!PT LDS RZ, [RZ] ;  /* 0x00000000fffff984 */ /* 0x000fe20000000800 */
[----:B------:R-:W-:Y:S01]  /*2e20*/  @!PT LDS RZ, [RZ] ;  /* 0x00000000fffff984 */ /* 0x000fe20000000800 */
[----:B------:R-:W-:Y:S01]  /*2e30*/  @!PT LDS RZ, [RZ] ;  /* 0x00000000fffff984 */ /* 0x000fe20000000800 */
[----:B------:R3:W-:Y:S06]  /*2e40*/  MEMBAR.ALL.CTA ;  /* 0x0000000000007992 */ /* 0x0007ec0000008000 */
[----:B---3--:R-:W3:Y:S01]  /*2e50*/  FENCE.VIEW.ASYNC.S ;  /* 0x00000000000073c6 */ /* 0x008ee20000000000 */
[----:B------:R-:W-:Y:S01]  /*2e60*/  SEL R11, R11, RZ, P1 ;  /* 0x000000ff0b0b7207 */ /* 0x000fe20000800000 */
[----:B---3--:R3:W-:Y:S01]  /*2e70*/  SYNCS.ARRIVE.TRANS64.RED.A1T0 RZ, [R2+URZ], RZ ;  /* 0x000000ff02ff79a7 */ /* 0x0087e200081004ff */
[----:B--2---:R-:W-:-:S02]  /*2e80*/  LOP3.LUT P3, RZ, R6, 0x1, RZ, 0xc0, !PT ;  /* 0x0000000106ff7812 */ /* 0x004fc4000786c0ff */
[----:B------:R-:W-:-:S04]  /*2e90*/  SEL R4, RZ, 0x1, P1 ;  /* 0x00000001ff047807 */ /* 0x000fc80000800000 */
[----:B------:R-:W-:Y:S02]  /*2ea0*/  LOP3.LUT R10, R10, R4, RZ, 0x3c, !PT ;  /* 0x000000040a0a7212 */ /* 0x000fe400078e3cff */
[----:B---3--:R-:W-:-:S04]  /*2eb0*/  SEL R2, RZ, 0x1, P0 ;  /* 0x00000001ff027807 */ /* 0x008fc80000000000 */
[----:B------:R-:W-:Y:S01]  /*2ec0*/  LOP3.LUT R9, R9, R2, RZ, 0x3c, !PT ;  /* 0x0000000209097212 */ /* 0x000fe200078e3cff */
[----:B------:R-:W-:Y:S06]  /*2ed0*/  @P3 BRA `(.L_x_52) ;  /* 0xfffffffc002c3947 */ /* 0x000fec000383ffff */
[----:B------:R-:W-:Y:S01]  /*2ee0*/  ULEA UR4, UR5, UR6, 0x3 ;  /* 0x0000000605047291 */ /* 0x000fe2000f8e18ff */
[----:B------:R-:W-:-:S08]  /*2ef0*/  SHF.L.U32 R2, R12, 0x1f, RZ ;  /* 0x0000001f0c027819 */ /* 0x000fd000000006ff */
[----:B------:R-:W2:Y:S02]  /*2f00*/  SYNCS.PHASECHK.TRANS64 P0, [UR4+0x80], R2 ;  /* 0x00008002ff0075a7 */ /* 0x000ea40008001004 */
[----:B--2---:R-:W-:Y:S05]  /*2f10*/  @P0 BRA `(.L_x_53) ;  /* 0x0000000000080947 */ /* 0x004fea0003800000 */
[----:B------:R-:W2:Y:S02]  /*2f20*/  SYNCS.PHASECHK.TRANS64.TRYWAIT P0, [UR4+0x80], R2 ;  /* 0x00008002ff0075a7 */ /* 0x000ea40008001104 */
[----:B--2---:R-:W-:Y:S05]  /*2f30*/  @!P0 BRA `(.L_x_54) ;  /* 0x0000003c00a88947 */ /* 0x004fea0003800000 */
.L_x_53:
[----:B------:R-:W-:-:S04]  /*2f40*/  UIADD3 UR7, UPT, UPT, UR5, 0x1, URZ ;  /* 0x0000000105077890 */ /* 0x000fc8000fffe0ff */
[----:B------:R-:W-:-:S04]  /*2f50*/  UISETP.NE.AND UP0, UPT, UR7, 0x2, UPT ;  /* 0x000000020700788c */ /* 0x000fc8000bf05270 */
[----:B------:R-:W-:Y:S02]  /*2f60*/  USEL UR8, URZ, 0x1, UP0 ;  /* 0x00000001ff087887 */ /* 0x000fe40008000000 */
[----:B------:R-:W-:-:S04]  /*2f70*/  USEL UR7, UR7, URZ, UP0 ;  /* 0x000000ff07077287 */ /* 0x000fc80008000000 */
[----:B------:R-:W-:Y:S01]  /*2f80*/  ULEA UR7, UR7, UR6, 0x3 ;  /* 0x0000000607077291 */ /* 0x000fe2000f8e18ff */
[----:B--2---:R-:W-:-:S04]  /*2f90*/  LOP3.LUT R2, R12, UR8, RZ, 0x3c, !PT ;  /* 0x000000080c027c12 */ /* 0x004fc8000f8e3cff */
[----:B------:R-:W-:-:S04]  /*2fa0*/  SHF.L.U32 R0, R2, 0x1f, RZ ;  /* 0x0000001f02007819 */ /* 0x000fc800000006ff */
[----:B------:R-:W2:Y:S02]  /*2fb0*/  SYNCS.PHASECHK.TRANS64 P0, [UR7+0x80], R0 ;  /* 0x00008000ff0075a7 */ /* 0x000ea40008001007 */
[----:B-12---:R-:W-:Y:S05]  /*2fc0*/  @P0 EXIT ;  /* 0x000000000000094d */ /* 0x006fea0003800000 */
[----:B------:R-:W-:Y:S02]  /*2fd0*/  SHF.L.U32 R2, R2, 0x1f, RZ ;  /* 0x0000001f02027819 */ /* 0x000fe400000006ff */
[----:B------:R-:W-:-:S07]  /*2fe0*/  MOV R0, UR7 ;  /* 0x0000000700007c02 */ /* 0x000fce0008000f00 */
.L_x_55:
[----:B-1----:R1:W2:Y:S02]  /*2ff0*/  SYNCS.PHASECHK.TRANS64.TRYWAIT P0, [R0+URZ+0x80], R2 ;  /* 0x00008002000075a7 */ /* 0x0022a400080011ff */
[----:B--2---:R-:W-:Y:S05]  /*3000*/  @!P0 NANOSLEEP.SYNCS 0x989680 ;  /* 0x009896800000895d */ /* 0x004fea0003900000 */
[----:B------:R-:W2:Y:S02]  /*3010*/  @!P0 SYNCS.PHASECHK.TRANS64 P0, [R0+URZ+0x80], R2 ;  /* 0x00008002000085a7 */ /* 0x000ea400080010ff */
[----:B--2---:R-:W-:Y:S05]  /*3020*/  @P0 EXIT ;  /* 0x000000000000094d */ /* 0x004fea0003800000 */
[----:B------:R-:W-:Y:S05]  /*3030*/  BRA `(.L_x_55) ;  /* 0xfffffffc00ec7947 */ /* 0x000fea000383ffff */
.L_x_48:
[----:B------:R-:W-:Y:S05]  /*3040*/  BRA.U UP4, `(.L_x_56) ;  /* 0x0000000d04d47547 */ /* 0x000fea000b800000 */
[----:B------:R-:W-:Y:S01]  /*3050*/  UMOV UR4, 0x40 ;  /* 0x0000004000047882 */ /* 0x000fe20000000000 */
[----:B------:R-:W-:Y:S01]  /*3060*/  NOP ;  /* 0x0000000000007918 */ /* 0x000fe20000000000 */
[----:B------:R-:W-:Y:S01]  /*3070*/  ULEA UR5, UR48, UR4, 0x18 ;  /* 0x0000000430057291 */ /* 0x000fe2000f8ec0ff */
[----:B------:R-:W-:Y:S02]  /*3080*/  UMOV UR6, 0x400 ;  /* 0x0000040000067882 */ /* 0x000fe40000000000 */
[----:B------:R-:W-:-:S06]  /*3090*/  ULEA UR6, UR48, UR6, 0x18 ;  /* 0x0000000630067291 */ /* 0x000fcc000f8ec0ff */
[----:B------:R-:W2:Y:S02]  /*30a0*/  LDS.U8 R0, [UR5+0x1c] ;  /* 0x00001c05ff007984 */ /* 0x000ea40008000000 */
[----:B--2---:R-:W-:-:S13]  /*30b0*/  ISETP.NE.AND P0, PT, R0, RZ, PT ;  /* 0x000000ff0000720c */ /* 0x004fda0003f05270 */
[----:B------:R-:W-:Y:S05]  /*30c0*/  @P0 BRA `(.L_x_57) ;  /* 0x0000000000580947 */ /* 0x000fea0003800000 */
[----:B------:R-:W-:-:S13]  /*30d0*/  ELECT P0, URZ, PT ;  /* 0x0000000000ff782f */ /* 0x000fda0003800000 */
[----:B------:R-:W-:Y:S05]  /*30e0*/  @!P0 BRA `(.L_x_58) ;  /* 0x0000000000608947 */ /* 0x000fea0003800000 */
[----:B------:R-:W-:Y:S01]  /*30f0*/  UMOV UR4, 0x10 ;  /* 0x0000001000047882 */ /* 0x000fe20000000000 */
[----:B------:R-:W-:Y:S01]  /*3100*/  HFMA2 R0, -RZ, RZ, 0, 5.9604644775390625e-08 ;  /* 0x00000001ff007431 */ /* 0x000fe200000001ff */
[----:B------:R-:W-:-:S03]  /*3110*/  MOV R3, 0xffff ;  /* 0x0000ffff00037802 */ /* 0x000fc60000000f00 */
[----:B------:R-:W-:Y:S04]  /*3120*/  DEPBAR.LE SB2, 0x36 ;  /* 0x0000ad800000791a */ /* 0x000fe80000000000 */
[----:B------:R-:W2:Y:S02]  /*3130*/  UTCATOMSWS.FIND_AND_SET.ALIGN UP0, UR4, UR4 ;  /* 0x00000004000475e3 */ /* 0x000ea40008000800 */
[----:B--2---:R-:W-:Y:S01]  /*3140*/  MOV R4, UR4 ;  /* 0x0000000400047c02 */ /* 0x004fe20008000f00 */
[----:B------:R-:W-:Y:S06]  /*3150*/  BRA.U UP0, `(.L_x_59) ;  /* 0x0000000100187547 */ /* 0x000fec000b800000 */
.L_x_60:
[----:B------:R-:W-:Y:S05]  /*3160*/  NANOSLEEP 0x64 ;  /* 0x000000640000795d */ /* 0x000fea0003800000 */
[----:B------:R-:W-:-:S05]  /*3170*/  UMOV UR4, 0x10 ;  /* 0x0000001000047882 */ /* 0x000fca0000000000 */
[----:B------:R-:W-:Y:S04]  /*3180*/  DEPBAR.LE SB2, 0x36 ;  /* 0x0000ad800000791a */ /* 0x000fe80000000000 */
[----:B------:R-:W2:Y:S02]  /*3190*/  UTCATOMSWS.FIND_AND_SET.ALIGN UP0, UR4, UR4 ;  /* 0x00000004000475e3 */ /* 0x000ea40008000800 */
[----:B--2---:R-:W-:Y:S01]  /*31a0*/  MOV R4, UR4 ;  /* 0x0000000400047c02 */ /* 0x004fe20008000f00 */
[----:B------:R-:W-:Y:S05]  /*31b0*/  BRA.U !UP0, `(.L_x_60) ;  /* 0xfffffffd08e87547 */ /* 0x000fea000b83ffff */
.L_x_59:
[-C--:B------:R-:W-:Y:S02]  /*31c0*/  SHF.L.U32 R3, R3, R4.reuse, RZ ;  /* 0x0000000403037219 */ /* 0x080fe400000006ff */
[----:B------:R-:W-:Y:S01]  /*31d0*/  SHF.L.U32 R0, R0, R4, RZ ;  /* 0x0000000400007219 */ /* 0x000fe200000006ff */
[----:B------:R-:W-:Y:S02]  /*31e0*/  IMAD.SHL.U32 R4, R4, 0x20, RZ ;  /* 0x0000002004047824 */ /* 0x000fe400078e00ff */
[----:B------:R2:W-:Y:S04]  /*31f0*/  ATOMS.OR RZ, [UR5+0x14], R3 ;  /* 0x00001403ffff798c */ /* 0x0005e8000b000005 */
[----:B------:R2:W-:Y:S04]  /*3200*/  ATOMS.OR RZ, [UR5+0x18], R0 ;  /* 0x00001800ffff798c */ /* 0x0005e8000b000005 */
[----:B------:R2:W-:Y:S01]  /*3210*/  STS [UR6+0x120], R4 ;  /* 0x00012004ff007988 */ /* 0x0005e20008000806 */
[----:B------:R-:W-:Y:S05]  /*3220*/  BRA `(.L_x_58) ;  /* 0x0000000000107947 */ /* 0x000fea0003800000 */
.L_x_57:
[----:B------:R-:W-:Y:S02]  /*3230*/  MOV R0, 0xffffffff ;  /* 0xffffffff00007802 */ /* 0x000fe40000000f00 */
[----:B------:R-:W-:-:S03]  /*3240*/  MOV R4, 0x3270 ;  /* 0x0000327000047802 */ /* 0x000fc60000000f00 */
[----:B------:R2:W-:Y:S04]  /*3250*/  STS [UR6+0x120], R0 ;  /* 0x00012000ff007988 */ /* 0x0005e80008000806 */
[----:B-12--5:R-:W-:Y:S05]  /*3260*/  CALL.REL.NOINC `($__internal_1_$__cuda_sm10x_tcgen05_guardrail_trap_phase_invalid_during_alloc) ;  /* 0x0000004000287944 */ /* 0x026fea0003c00000 */
.L_x_58:
[----:B------:R-:W-:Y:S05]  /*3270*/  WARPSYNC.ALL ;  /* 0x0000000000007948 */ /* 0x000fea0003800000 */
[----:B------:R-:W3:Y:S01]  /*3280*/  S2UR UR4, SR_CgaCtaId ;  /* 0x00000000000479c3 */ /* 0x000ee20000008800 */
[----:B------:R-:W-:Y:S01]  /*3290*/  UMOV UR26, 0x400 ;  /* 0x00000400001a7882 */ /* 0x000fe20000000000 */
[----:B------:R-:W-:-:S06]  /*32a0*/  NOP ;  /* 0x0000000000007918 */ /* 0x000fcc0000000000 */
[----:B------:R-:W-:Y:S06]  /*32b0*/  BAR.ARV 0x6, 0xa0 ;  /* 0x0182800000007b1d */ /* 0x000fec0000002000 */
[----:B------:R-:W4:Y:S01]  /*32c0*/  LDCU UR5, c[0x0][0x38c] ;  /* 0x00007180ff0577ac */ /* 0x000f220008000800 */
[----:B------:R-:W-:Y:S01]  /*32d0*/  LOP3.LUT R2, R2, 0xffff, RZ, 0xc0, !PT ;  /* 0x0000ffff02027812 */ /* 0x000fe200078ec0ff */
[----:B------:R-:W-:Y:S01]  /*32e0*/  IMAD.MOV.U32 R11, RZ, RZ, 0x1 ;  /* 0x00000001ff0b7424 */ /* 0x000fe200078e00ff */
[----:B------:R-:W-:Y:S01]  /*32f0*/  CS2R R8, SRZ ;  /* 0x0000000000087805 */ /* 0x000fe2000001ff00 */
[----:B------:R-:W1:Y:S01]  /*3300*/  LDCU UR7, c[0x0][0x38c] ;  /* 0x00007180ff0777ac */ /* 0x000e620008000800 */
[----:B------:R-:W-:Y:S01]  /*3310*/  R2UR UR27, R2 ;  /* 0x00000000021b72ca */ /* 0x000fe200000e0000 */
[----:B------:R-:W-:Y:S01]  /*3320*/  IMAD.MOV.U32 R10, RZ, RZ, RZ ;  /* 0x000000ffff0a7224 */ /* 0x000fe200078e00ff */
[----:B------:R-:W-:Y:S01]  /*3330*/  UMOV UR30, URZ ;  /* 0x000000ff001e7c82 */ /* 0x000fe20008000000 */
[----:B------:R-:W-:Y:S01]  /*3340*/  UMOV UR24, URZ ;  /* 0x000000ff00187c82 */ /* 0x000fe20008000000 */
[----:B---3--:R-:W-:Y:S01]  /*3350*/  ULEA UR26, UR4, UR26, 0x18 ;  /* 0x0000001a041a7291 */ /* 0x008fe2000f8ec0ff */
[----:B------:R-:W-:Y:S01]  /*3360*/  UMOV UR38, 0x0 ;  /* 0x0000000000267882 */ /* 0x000fe20000000000 */
[----:B------:R-:W-:-:S02]  /*3370*/  UMOV UR39, 0x4100490 ;  /* 0x0410049000277882 */ /* 0x000fc40000000000 */
[----:B------:R-:W-:Y:S02]  /*3380*/  UIADD3 UR4, UPT, UPT, UR26, 0x2400, URZ ;  /* 0x000024001a047890 */ /* 0x000fe4000fffe0ff */
[----:B------:R-:W-:Y:S02]  /*3390*/  UIADD3 UR6, UPT, UPT, UR26, 0xc400, URZ ;  /* 0x0000c4001a067890 */ /* 0x000fe4000fffe0ff */
[----:B----4-:R-:W-:Y:S01]  /*33a0*/  UIADD3 UR5, UPT, UPT, UR5, 0x7f, URZ ;  /* 0x0000007f05057890 */ /* 0x010fe2000fffe0ff */
[----:B--2---:R-:W2:Y:S01]  /*33b0*/  LDS R0, [UR26+0x120] ;  /* 0x0001201aff007984 */ /* 0x004ea20008000800 */
[----:B-1----:R-:W-:Y:S01]  /*33c0*/  UMOV UR36, 0x0 ;  /* 0x0000000000247882 */ /* 0x002fe20000000000 */
[----:B------:R-:W-:Y:S01]  /*33d0*/  UMOV UR37, 0x4100490 ;  /* 0x0410049000257882 */ /* 0x000fe20000000000 */
[----:B------:R-:W-:Y:S02]  /*33e0*/  USHF.R.S32.HI UR40, URZ, 0x1f, UR5 ;  /* 0x0000001fff287899 */ /* 0x000fe40008011405 */
[----:B------:R-:W-:-:S02]  /*33f0*/  UISETP.GE.AND UP4, UPT, UR7, 0x1, UPT ;  /* 0x000000010700788c */ /* 0x000fc4000bf86270 */
[----:B------:R-:W-:Y:S02]  /*3400*/  ULEA.HI UR40, UR40, UR5, URZ, 0x7 ;  /* 0x0000000528287291 */ /* 0x000fe4000f8f38ff */
[----:B------:R-:W-:Y:S02]  /*3410*/  USHF.R.U32.HI UR5, URZ, 0x4, UR4 ;  /* 0x00000004ff057899 */ /* 0x000fe40008011604 */
[----:B------:R-:W-:Y:S02]  /*3420*/  USHF.R.S32.HI UR40, URZ, 0x7, UR40 ;  /* 0x00000007ff287899 */ /* 0x000fe40008011428 */
[----:B------:R-:W-:Y:S02]  /*3430*/  USHF.R.U32.HI UR4, URZ, 0x4, UR6 ;  /* 0x00000004ff047899 */ /* 0x000fe40008011606 */
[----:B------:R-:W-:Y:S02]  /*3440*/  UISETP.LT.AND UP0, UPT, UR40, 0x1, UPT ;  /* 0x000000012800788c */ /* 0x000fe4000bf01270 */
[----:B------:R-:W-:-:S02]  /*3450*/  ULOP3.LUT UR5, UR5, 0x3fff, URZ, 0xc0, !UPT ;  /* 0x00003fff05057892 */ /* 0x000fc4000f8ec0ff */
[----:B------:R-:W-:Y:S02]  /*3460*/  ULOP3.LUT UR4, UR4, 0x3fff, URZ, 0xc0, !UPT ;  /* 0x00003fff04047892 */ /* 0x000fe4000f8ec0ff */
[----:B------:R-:W-:Y:S02]  /*3470*/  USEL UR41, UR40, 0x1, !UP0 ;  /* 0x0000000128297887 */ /* 0x000fe4000c000000 */
[----:B------:R-:W-:Y:S02]  /*3480*/  ULOP3.LUT UR28, UR5, 0x10000, URZ, 0xfc, !UPT ;  /* 0x00010000051c7892 */ /* 0x000fe4000f8efcff */
[----:B------:R-:W-:Y:S02]  /*3490*/  ULOP3.LUT UR29, UR4, 0x10000, URZ, 0xfc, !UPT ;  /* 0x00010000041d7892 */ /* 0x000fe4000f8efcff */
[----:B------:R-:W-:Y:S01]  /*34a0*/  UIADD3 UR41, UPT, UPT, -UR41, URZ, URZ ;  /* 0x000000ff29297290 */ /* 0x000fe2000fffe1ff */
[----:B------:R-:W-:Y:S01]  /*34b0*/  UMOV UR34, 0x0 ;  /* 0x0000000000227882 */ /* 0x000fe20000000000 */
[----:B------:R-:W-:Y:S01]  /*34c0*/  UMOV UR35, 0x4100490 ;  /* 0x0410049000237882 */ /* 0x000fe20000000000 */
[----:B------:R-:W-:Y:S01]  /*34d0*/  UMOV UR32, 0x0 ;  /* 0x0000000000207882 */ /* 0x000fe20000000000 */
[----:B------:R-:W-:Y:S01]  /*34e0*/  UMOV UR33, 0x4100490 ;  /* 0x0410049000217882 */ /* 0x000fe20000000000 */
[----:B--2---:R-:W-:-:S15]  /*34f0*/  R2UR UR42, R0 ;  /* 0x00000000002a72ca */ /* 0x004fde00000e0000 */
.L_x_67:
[----:B------:R-:W-:Y:S02]  /*3500*/  LEA R0, R10, UR26, 0x3 ;  /* 0x0000001a0a007c11 */ /* 0x000fe4000f8e18ff */
[----:B------:R-:W-:Y:S02]  /*3510*/  SHF.L.U32 R2, R9, 0x1f, RZ ;  /* 0x0000001f09027819 */ /* 0x000fe400000006ff */
[----:B------:R-:W-:Y:S01]  /*3520*/  PLOP3.LUT P0, PT, PT, PT, UP4, 0x80, 0x8 ;  /* 0x000000000008781c */ /* 0x000fe20003f0f048 */
[----:B------:R-:W-:Y:S01]  /*3530*/  VIADD R3, R0, 0x80 ;  /* 0x0000008000037836 */ /* 0x000fe20000000000 */
[----:B-1----:R-:W1:Y:S02]  /*3540*/  SYNCS.PHASECHK.TRANS64.TRYWAIT P1, [R0+URZ+0x70], R2 ;  /* 0x00007002000075a7 */ /* 0x002e6400080211ff */
[----:B-1-3--:R-:W-:Y:S09]  /*3550*/  @!P1 BRA `(.L_x_61) ;  /* 0x0000003800389947 */ /* 0x00aff20003800000 */
.L_x_120:
[----:B------:R-:W-:Y:S01]  /*3560*/  LEA R4, R10, UR26, 0x4 ;  /* 0x0000001a0a047c11 */ /* 0x000fe2000f8e20ff */
[----:B------:R-:W-:Y:S01]  /*3570*/  @UP4 ULEA UR4, UR24, UR26, 0x3 ;  /* 0x0000001a18044291 */ /* 0x000fe2000f8e18ff */
[----:B------:R-:W-:Y:S01]  /*3580*/  PLOP3.LUT P2, PT, PT, PT, PT, 0x80, 0x8 ;  /* 0x000000000008781c */ /* 0x000fe20003f4f070 */
[----:B------:R-:W-:Y:S01]  /*3590*/  ULEA UR31, UR30, UR26, 0x3 ;  /* 0x0000001a1e1f7291 */ /* 0x000fe2000f8e18ff */
[----:B------:R-:W-:Y:S02]  /*35a0*/  PRMT R3, RZ, 0x654, R3 ;  /* 0x00000654ff037816 */ /* 0x000fe40000000003 */
[----:B------:R-:W2:Y:S01]  /*35b0*/  LDS.128 R4, [R4+0x100] ;  /* 0x0001000004047984 */ /* 0x000ea20000000c00 */
[----:B-1----:R-:W-:Y:S02]  /*35c0*/  @P0 SHF.L.U32 R2, R8, 0x1f, RZ ;  /* 0x0000001f08020819 */ /* 0x002fe400000006ff */
[----:B------:R-:W-:Y:S01]  /*35d0*/  SHF.L.U32 R0, R11, 0x1f, RZ ;  /* 0x0000001f0b007819 */ /* 0x000fe200000006ff */
[----:B------:R-:W-:Y:S01]  /*35e0*/  @!PT LDS RZ, [RZ] ;  /* 0x00000000fffff984 */ /* 0x000fe20000000800 */
[----:B------:R-:W-:Y:S01]  /*35f0*/  @!PT LDS RZ, [RZ] ;  /* 0x00000000fffff984 */ /* 0x000fe20000000800 */
[----:B------:R-:W-:Y:S01]  /*3600*/  @!PT LDS RZ, [RZ] ;  /* 0x00000000fffff984 */ /* 0x000fe20000000800 */
[----:B------:R-:W-:Y:S01]  /*3610*/  @!PT LDS RZ, [RZ] ;  /* 0x00000000fffff984 */ /* 0x000fe20000000800 */
[----:B------:R1:W-:Y:S06]  /*3620*/  MEMBAR.ALL.CTA ;  /* 0x0000000000007992 */ /* 0x0003ec0000008000 */
[----:B-1----:R-:W1:Y:S02]  /*3630*/  FENCE.VIEW.ASYNC.S ;  /* 0x00000000000073c6 */ /* 0x002e640000000000 */
[----:B-1----:R1:W-:Y:S01]  /*3640*/  SYNCS.ARRIVE.TRANS64.RED.A1T0 RZ, [R3+URZ], RZ ;  /* 0x000000ff03ff79a7 */ /* 0x0023e200081004ff */
[----:B------:R1:W3:Y:S01]  /*3650*/  @P0 SYNCS.PHASECHK.TRANS64.TRYWAIT P2, [UR4], R2 ;  /* 0x00000002ff0005a7 */ /* 0x0002e20008041104 */
[----:B------:R-:W-:Y:S01]  /*3660*/  ULEA.HI UR4, UR30, UR30, URZ, 0x1 ;  /* 0x0000001e1e047291 */ /* 0x000fe2000f8f08ff */
[----:B--2---:R-:W-:-:S03]  /*3670*/  LOP3.LUT P1, RZ, R6, 0x1, RZ, 0xc0, !PT ;  /* 0x0000000106ff7812 */ /* 0x004fc6000782c0ff */
[----:B------:R-:W-:Y:S02]  /*3680*/  USHF.L.U32 UR11, UR4, 0x5, URZ ;  /* 0x00000005040b7899 */ /* 0x000fe400080006ff */
[----:B------:R-:W-:Y:S02]  /*3690*/  ULOP3.LUT UR4, UR4, 0xffe, URZ, 0xc0, !UPT ;  /* 0x00000ffe04047892 */ /* 0x000fe4000f8ec0ff */
[----:B------:R-:W-:Y:S02]  /*36a0*/  ULOP3.LUT UR11, UR11, 0xffffffc0, URZ, 0xc0, !UPT ;  /* 0xffffffc00b0b7892 */ /* 0x000fe4000f8ec0ff */
[----:B------:R-:W-:Y:S02]  /*36b0*/  UIADD3 UR4, UPT, UPT, -UR4, UR30, URZ ;  /* 0x0000001e04047290 */ /* 0x000fe4000fffe1ff */
[----:B------:R-:W-:Y:S01]  /*36c0*/  UIADD3 UR11, UPT, UPT, UR42, UR11, URZ ;  /* 0x0000000b2a0b7290 */ /* 0x000fe2000fffe0ff */
[----:B------:R-:W2:Y:S03]  /*36d0*/  SYNCS.PHASECHK.TRANS64.TRYWAIT P0, [UR31+0xb0], R0 ;  /* 0x0000b000ff0075a7 */ /* 0x000ea6000800111f */
[----:B------:R-:W-:Y:S01]  /*36e0*/  ULEA UR11, UR4, UR11, 0x14 ;  /* 0x0000000b040b7291 */ /* 0x000fe2000f8ea0ff */
[----:B-123--:R-:W-:Y:S11]  /*36f0*/  @!P0 BRA `(.L_x_62) ;  /* 0x0000003400e48947 */ /* 0x00eff60003800000 */
.L_x_122:
[----:B------:R-:W-:Y:S01]  /*3700*/  IADD3 R10, PT, PT, R10, 0x1, RZ ;  /* 0x000000010a0a7810 */ /* 0x000fe20007ffe0ff */
[----:B------:R-:W-:Y:S06]  /*3710*/  BRA.U !UP4, `(.L_x_63) ;  /* 0x000000010cc07547 */ /* 0x000fec000b800000 */
[----:B------:R-:W-:Y:S01]  /*3720*/  UPLOP3.LUT UP2, UPT, UPT, UPT, UPT, 0x40, 0x4 ;  /* 0x000000000004789c */ /* 0x000fe20003f4e870 */
[----:B------:R-:W-:Y:S01]  /*3730*/  UMOV UR23, UR41 ;  /* 0x0000002900177c82 */ /* 0x000fe20008000000 */
[----:B------:R-:W-:Y:S01]  /*3740*/  UMOV UR22, UR40 ;  /* 0x0000002800167c82 */ /* 0x000fe20008000000 */
[----:B------:R-:W-:-:S08]  /*3750*/  UMOV UR10, UR24 ;  /* 0x00000018000a7c82 */ /* 0x000fd00008000000 */
.L_x_66:
[----:B------:R-:W-:Y:S02]  /*3760*/  UIADD3 UR23, UPT, UPT, UR23, 0x1, URZ ;  /* 0x0000000117177890 */ /* 0x000fe4000fffe0ff */
[----:B--2---:R-:W-:Y:S02]  /*3770*/  ULEA UR5, UR10, UR26, 0x3 ;  /* 0x0000001a0a057291 */ /* 0x004fe4000f8e18ff */
[----:B------:R-:W-:Y:S01]  /*3780*/  UISETP.NE.AND UP3, UPT, UR23, URZ, UPT ;  /* 0x000000ff1700728c */ /* 0x000fe2000bf65270 */
[----:B---3--:R-:W-:Y:S10]  /*3790*/  @P2 BRA `(.L_x_64) ;  /* 0x00000000000c2947 */ /* 0x008ff40003800000 */
[----:B-1----:R-:W-:Y:S04]  /*37a0*/  SHF.L.U32 R2, R8, 0x1f, RZ ;  /* 0x0000001f08027819 */ /* 0x002fe800000006ff */
[----:B------:R-:W1:Y:S02]  /*37b0*/  SYNCS.PHASECHK.TRANS64.TRYWAIT P0, [UR5], R2 ;  /* 0x00000002ff0075a7 */ /* 0x000e640008001105 */
[----:B-1----:R-:W-:Y:S05]  /*37c0*/  @!P0 BRA `(.L_x_65) ;  /* 0x0000003400c88947 */ /* 0x002fea0003800000 */
.L_x_64:
[----:B------:R-:W-:Y:S01]  /*37d0*/  UISETP.NE.AND UP0, UPT, UR22, 0x1, UPT ;  /* 0x000000011600788c */ /* 0x000fe2000bf05270 */
[----:B------:R-:W-:Y:S01]  /*37e0*/  PLOP3.LUT P2, PT, PT, PT, PT, 0x80, 0x8 ;  /* 0x000000000008781c */ /* 0x000fe20003f4f070 */
[----:B------:R-:W-:Y:S02]  /*37f0*/  UIADD3 UR4, UPT, UPT, UR10, 0x1, URZ ;  /* 0x000000010a047890 */ /* 0x000fe4000fffe0ff */
[----:B------:R-:W-:Y:S02]  /*3800*/  UIADD3 UR25, UPT, UPT, UR5, 0x28, URZ ;  /* 0x0000002805197890 */ /* 0x000fe4000fffe0ff */
[----:B------:R-:W-:Y:S01]  /*3810*/  UISETP.NE.AND UP1, UPT, UR4, 0x5, UPT ;  /* 0x000000050400788c */ /* 0x000fe2000bf25270 */
[----:B------:R-:W-:Y:S01]  /*3820*/  PLOP3.LUT P0, PT, PT, PT, UP0, 0x80, 0x8 ;  /* 0x000000000008781c */ /* 0x000fe20003f0f008 */
[----:B------:R-:W-:Y:S02]  /*3830*/  UIADD3 UR22, UPT, UPT, UR22, -0x1, URZ ;  /* 0xffffffff16167890 */ /* 0x000fe4000fffe0ff */
[----:B------:R-:W-:Y:S02]  /*3840*/  USEL UR6, URZ, 0x1, UP1 ;  /* 0x00000001ff067887 */ /* 0x000fe40008800000 */
[----:B------:R-:W-:Y:S01]  /*3850*/  USEL UR24, UR4, URZ, UP1 ;  /* 0x000000ff04187287 */ /* 0x000fe20008800000 */
[----:B------:R-:W-:Y:S01]  /*3860*/  UMOV UR7, 0x40004040 ;  /* 0x4000404000077882 */ /* 0x000fe20000000000 */
[----:B------:R-:W-:Y:S02]  /*3870*/  UMOV UR5, 0x40004040 ;  /* 0x4000404000057882 */ /* 0x000fe40000000000 */
[----:B------:R-:W-:Y:S01]  /*3880*/  @UP0 ULEA UR4, UR24, UR26, 0x3 ;  /* 0x0000001a18040291 */ /* 0x000fe2000f8e18ff */
[----:B------:R-:W-:Y:S01]  /*3890*/  LOP3.LUT R8, R8, UR6, RZ, 0x3c, !PT ;  /* 0x0000000608087c12 */ /* 0x000fe2000f8e3cff */
[----:B------:R-:W-:Y:S01]  /*38a0*/  ULEA UR6, UR10, UR29, 0x9 ;  /* 0x0000001d0a067291 */ /* 0x000fe2000f8e48ff */
[----:B------:R-:W-:Y:S02]  /*38b0*/  UMOV UR21, 0x40004040 ;  /* 0x4000404000157882 */ /* 0x000fe40000000000 */
[----:B-1----:R-:W-:Y:S01]  /*38c0*/  @P0 SHF.L.U32 R0, R8, 0x1f, RZ ;  /* 0x0000001f08000819 */ /* 0x002fe200000006ff */
[----:B------:R-:W-:Y:S02]  /*38d0*/  UIADD3 UR20, UPT, UPT, UR6, 0x2, URZ ;  /* 0x0000000206147890 */ /* 0x000fe4000fffe0ff */
[----:B------:R-:W-:Y:S01]  /*38e0*/  UIADD3 UR16, UPT, UPT, UR6, 0x4, URZ ;  /* 0x0000000406107890 */ /* 0x000fe2000fffe0ff */
[----:B------:R2:W3:Y:S01]  /*38f0*/  @P0 SYNCS.PHASECHK.TRANS64.TRYWAIT P2, [UR4], R0 ;  /* 0x00000000ff0005a7 */ /* 0x0004e20008041104 */
[----:B------:R-:W-:Y:S02]  /*3900*/  ULEA UR4, UR10, UR28, 0x9 ;  /* 0x0000001c0a047291 */ /* 0x000fe4000f8e48ff */
[----:B------:R-:W-:Y:S02]  /*3910*/  UIADD3 UR12, UPT, UPT, UR6, 0x6, URZ ;  /* 0x00000006060c7890 */ /* 0x000fe4000fffe0ff */
[----:B------:R-:W-:Y:S02]  /*3920*/  UIADD3 UR18, UPT, UPT, UR4, 0x2, URZ ;  /* 0x0000000204127890 */ /* 0x000fe4000fffe0ff */
[----:B------:R-:W-:Y:S02]  /*3930*/  UIADD3 UR14, UPT, UPT, UR4, 0x4, URZ ;  /* 0x00000004040e7890 */ /* 0x000fe4000fffe0ff */
[----:B------:R-:W-:Y:S01]  /*3940*/  UIADD3 UR8, UPT, UPT, UR4, 0x6, URZ ;  /* 0x0000000604087890 */ /* 0x000fe2000fffe0ff */
[----:B------:R2:W-:Y:S01]  /*3950*/  UTCQMMA gdesc[UR4], gdesc[UR6], tmem[UR11], tmem[UR38], idesc[UR39], UP2 ;  /* 0x00ff2606040075ea */ /* 0x0005e2000900030b */
[----:B------:R-:W-:Y:S01]  /*3960*/  UPLOP3.LUT UP2, UPT, UPT, UPT, UPT, 0x80, 0x8 ;  /* 0x000000000008789c */ /* 0x000fe20003f4f070 */
[----:B------:R-:W-:Y:S01]  /*3970*/  UMOV UR19, 0x40004040 ;  /* 0x4000404000137882 */ /* 0x000fe20000000000 */
[----:B------:R-:W-:Y:S01]  /*3980*/  UMOV UR17, 0x40004040 ;  /* 0x4000404000117882 */ /* 0x000fe20000000000 */
[----:B------:R2:W-:Y:S01]  /*3990*/  UTCQMMA gdesc[UR18], gdesc[UR20], tmem[UR11], tmem[UR36], idesc[UR37], UPT ;  /* 0x00ff2414120075ea */ /* 0x0005e2000b80030b */
[----:B------:R-:W-:Y:S01]  /*39a0*/  UMOV UR15, 0x40004040 ;  /* 0x40004040000f7882 */ /* 0x000fe20000000000 */
[----:B------:R-:W-:Y:S01]  /*39b0*/  UMOV UR13, 0x40004040 ;  /* 0x40004040000d7882 */ /* 0x000fe20000000000 */
[----:B------:R-:W-:Y:S01]  /*39c0*/  UMOV UR9, 0x40004040 ;  /* 0x4000404000097882 */ /* 0x000fe20000000000 */
[----:B------:R2:W-:Y:S01]  /*39d0*/  UTCQMMA gdesc[UR14], gdesc[UR16], tmem[UR11], tmem[UR34], idesc[UR35], UPT ;  /* 0x00ff22100e0075ea */ /* 0x0005e2000b80030b */
[----:B------:R2:W-:Y:S01]  /*39e0*/  UTCQMMA gdesc[UR8], gdesc[UR12], tmem[UR11], tmem[UR32], idesc[UR33], UPT ;  /* 0x00ff200c080075ea */ /* 0x0005e2000b80030b */
[----:B------:R2:W-:Y:S01]  /*39f0*/  UTCBAR.MULTICAST [UR25], URZ, UR27 ;  /* 0x000000ff190073e9 */ /* 0x0005e2000800081b */
[----:B------:R-:W-:Y:S01]  /*3a00*/  UMOV UR10, UR24 ;  /* 0x00000018000a7c82 */ /* 0x000fe20008000000 */
[----:B------:R-:W-:Y:S05]  /*3a10*/  BRA.U UP3, `(.L_x_66) ;  /* 0xfffffffd03507547 */ /* 0x000fea000b83ffff */
.L_x_63:
[----:B--2---:R-:W-:Y:S01]  /*3a20*/  UIADD3 UR4, UPT, UPT, UR30, 0x1, URZ ;  /* 0x000000011e047890 */ /* 0x004fe2000fffe0ff */
[C---:B------:R-:W-:Y:S01]  /*3a30*/  ISETP.NE.AND P0, PT, R10.reuse, 0x2, PT ;  /* 0x000000020a00780c */ /* 0x040fe20003f05270 */
[----:B------:R-:W-:Y:S02]  /*3a40*/  UIADD3 UR5, UPT, UPT, UR31, 0x90, URZ ;  /* 0x000000901f057890 */ /* 0x000fe4000fffe0ff */
[----:B------:R-:W-:Y:S01]  /*3a50*/  UISETP.NE.AND UP0, UPT, UR4, 0x4, UPT ;  /* 0x000000040400788c */ /* 0x000fe2000bf05270 */
[----:B-1----:R-:W-:Y:S02]  /*3a60*/  SEL R0, RZ, 0x1, P0 ;  /* 0x00000001ff007807 */ /* 0x002fe40000000000 */
[----:B------:R-:W-:Y:S01]  /*3a70*/  SEL R10, R10, RZ, P0 ;  /* 0x000000ff0a0a7207 */ /* 0x000fe20000000000 */
[----:B------:R-:W-:Y:S01]  /*3a80*/  USEL UR6, URZ, 0x1, UP0 ;  /* 0x00000001ff067887 */ /* 0x000fe20008000000 */
[----:B------:R-:W-:Y:S01]  /*3a90*/  LOP3.LUT R9, R9, R0, RZ, 0x3c, !PT ;  /* 0x0000000009097212 */ /* 0x000fe200078e3cff */
[----:B------:R-:W-:Y:S01]  /*3aa0*/  USEL UR30, UR4, URZ, UP0 ;  /* 0x000000ff041e7287 */ /* 0x000fe20008000000 */
[----:B------:R1:W-:Y:S03]  /*3ab0*/  UTCBAR [UR5], URZ ;  /* 0x000000ff050073e9 */ /* 0x0003e600080000ff */
[----:B------:R-:W-:Y:S01]  /*3ac0*/  LOP3.LUT R11, R11, UR6, RZ, 0x3c, !PT ;  /* 0x000000060b0b7c12 */ /* 0x000fe2000f8e3cff */
[----:B------:R-:W-:Y:S07]  /*3ad0*/  @P1 BRA `(.L_x_67) ;  /* 0xfffffff800881947 */ /* 0x000fee000383ffff */
[----:B------:R-:W2:Y:S01]  /*3ae0*/  S2UR UR8, SR_CgaCtaId ;  /* 0x00000000000879c3 */ /* 0x000ea20000008800 */
[----:B------:R-:W-:Y:S01]  /*3af0*/  ELECT P0, URZ, PT ;  /* 0x0000000000ff782f */ /* 0x000fe20003800000 */
[----:B------:R-:W-:Y:S01]  /*3b00*/  IMAD.MOV.U32 R0, RZ, RZ, 0x1 ;  /* 0x00000001ff007424 */ /* 0x000fe200078e00ff */
[----:B------:R-:W-:Y:S01]  /*3b10*/  UIADD3 UR26, UPT, UPT, UR26, 0xb0, URZ ;  /* 0x000000b01a1a7890 */ /* 0x000fe2000fffe0ff */
[----:B------:R-:W-:Y:S01]  /*3b20*/  SHF.L.U32 R2, R11, 0x1f, RZ ;  /* 0x0000001f0b027819 */ /* 0x000fe200000006ff */
[----:B------:R-:W-:-:S03]  /*3b30*/  UMOV UR4, 0x40 ;  /* 0x0000004000047882 */ /* 0x000fc60000000000 */
[----:B------:R-:W-:Y:S01]  /*3b40*/  UVIRTCOUNT.DEALLOC.SMPOOL 0x80 ;  /* 0x000000800000784c */ /* 0x000fe20000000000 */
[----:B--2---:R-:W-:Y:S02]  /*3b50*/  ULEA UR8, UR8, UR4, 0x18 ;  /* 0x0000000408087291 */ /* 0x004fe4000f8ec0ff */
[----:B------:R-:W-:-:S07]  /*3b60*/  ULEA UR4, UR30, UR26, 0x3 ;  /* 0x0000001a1e047291 */ /* 0x000fce000f8e18ff */
[----:B------:R2:W-:Y:S02]  /*3b70*/  @P0 STS.U8 [UR8+0x1c], R0 ;  /* 0x00001c00ff000988 */ /* 0x0005e40008000008 */
[----:B------:R-:W4:Y:S02]  /*3b80*/  SYNCS.PHASECHK.TRANS64.TRYWAIT P0, [UR4], R2 ;  /* 0x00000002ff0075a7 */ /* 0x000f240008001104 */
[----:B--2-4-:R-:W-:Y:S05]  /*3b90*/  @!P0 BRA `(.L_x_68) ;  /* 0x0000003000ec8947 */ /* 0x014fea0003800000 */
.L_x_125:
[----:B------:R-:W-:-:S04]  /*3ba0*/  UIADD3 UR4, UPT, UPT, UR30, 0x1, URZ ;  /* 0x000000011e047890 */ /* 0x000fc8000fffe0ff */
[----:B------:R-:W-:-:S04]  /*3bb0*/  UISETP.NE.AND UP0, UPT, UR4, 0x4, UPT ;  /* 0x000000040400788c */ /* 0x000fc8000bf05270 */
[----:B------:R-:W-:Y:S02]  /*3bc0*/  USEL UR6, URZ, 0x1, UP0 ;  /* 0x00000001ff067887 */ /* 0x000fe40008000000 */
[----:B------:R-:W-:-:S04]  /*3bd0*/  USEL UR4, UR4, URZ, UP0 ;  /* 0x000000ff04047287 */ /* 0x000fc80008000000 */
[----:B-1----:R-:W-:Y:S01]  /*3be0*/  ULEA UR5, UR4, UR26, 0x3 ;  /* 0x0000001a04057291 */ /* 0x002fe2000f8e18ff */
[----:B--2---:R-:W-:-:S04]  /*3bf0*/  LOP3.LUT R2, R11, UR6, RZ, 0x3c, !PT ;  /* 0x000000060b027c12 */ /* 0x004fc8000f8e3cff */
[----:B------:R-:W-:-:S04]  /*3c00*/  SHF.L.U32 R3, R2, 0x1f, RZ ;  /* 0x0000001f02037819 */ /* 0x000fc800000006ff */
[----:B------:R-:W1:Y:S02]  /*3c10*/  SYNCS.PHASECHK.TRANS64.TRYWAIT P0, [UR5], R3 ;  /* 0x00000003ff0075a7 */ /* 0x000e640008001105 */
[----:B-1----:R-:W-:Y:S05]  /*3c20*/  @!P0 BRA `(.L_x_69) ;  /* 0x0000003000e08947 */ /* 0x002fea0003800000 */
.L_x_127:
        /* <DEDUP_REMOVED lines=9> */
.L_x_129:
[----:B------:R-:W-:-:S04]  /*3cc0*/  UIADD3 UR4, UPT, UPT, UR4, 0x1, URZ ;  /* 0x0000000104047890 */ /* 0x000fc8000fffe0ff */
[----:B------:R-:W-:-:S04]  /*3cd0*/  UISETP.NE.AND UP0, UPT, UR4, 0x4, UPT ;  /* 0x000000040400788c */ /* 0x000fc8000bf05270 */
[----:B------:R-:W-:Y:S02]  /*3ce0*/  USEL UR5, URZ, 0x1, UP0 ;  /* 0x00000001ff057887 */ /* 0x000fe40008000000 */
[----:B------:R-:W-:-:S04]  /*3cf0*/  USEL UR4, UR4, URZ, UP0 ;  /* 0x000000ff04047287 */ /* 0x000fc80008000000 */
[----:B------:R-:W-:Y:S01]  /*3d00*/  ULEA UR4, UR4, UR26, 0x3 ;  /* 0x0000001a04047291 */ /* 0x000fe2000f8e18ff */
[----:B------:R-:W-:-:S04]  /*3d10*/  LOP3.LUT R2, R2, UR5, RZ, 0x3c, !PT ;  /* 0x0000000502027c12 */ /* 0x000fc8000f8e3cff */
[----:B------:R-:W-:-:S04]  /*3d20*/  SHF.L.U32 R2, R2, 0x1f, RZ ;  /* 0x0000001f02027819 */ /* 0x000fc800000006ff */
[----:B------:R-:W2:Y:S02]  /*3d30*/  SYNCS.PHASECHK.TRANS64.TRYWAIT P0, [UR4], R2 ;  /* 0x00000002ff0075a7 */ /* 0x000ea40008001104 */
[----:B--2---:R-:W-:Y:S05]  /*3d40*/  @!P0 BRA `(.L_x_71) ;  /* 0x0000003000c88947 */ /* 0x004fea0003800000 */
.L_x_131:
[----:B------:R-:W-:Y:S01]  /*3d50*/  NOP ;  /* 0x0000000000007918 */ /* 0x000fe20000000000 */
[----:B-1----:R-:W1:Y:S01]  /*3d60*/  LDS R0, [UR8+0x14] ;  /* 0x00001408ff007984 */ /* 0x002e620008000800 */
[----:B------:R-:W-:Y:S01]  /*3d70*/  ULOP3.LUT UR4, UR42, 0xffff, URZ, 0xc0, !UPT ;  /* 0x0000ffff2a047892 */ /* 0x000fe2000f8ec0ff */
[----:B------:R-:W-:Y:S01]  /*3d80*/  UMOV UR5, 0xffff ;  /* 0x0000ffff00057882 */ /* 0x000fe20000000000 */
[----:B------:R-:W-:Y:S02]  /*3d90*/  UMOV UR6, 0x1 ;  /* 0x0000000100067882 */ /* 0x000fe40000000000 */
[----:B------:R-:W-:-:S04]  /*3da0*/  USHF.R.U32.HI UR4, URZ, 0x5, UR4 ;  /* 0x00000005ff047899 */ /* 0x000fc80008011604 */
[----:B------:R-:W-:Y:S02]  /*3db0*/  USHF.L.U32 UR5, UR5, UR4, URZ ;  /* 0x0000000405057299 */ /* 0x000fe400080006ff */
[----:B------:R-:W-:-:S04]  /*3dc0*/  USHF.L.U32 UR4, UR6, UR4, URZ ;  /* 0x0000000406047299 */ /* 0x000fc800080006ff */
[----:B-1----:R-:W-:-:S04]  /*3dd0*/  LOP3.LUT R0, R0, UR5, RZ, 0xc0, !PT ;  /* 0x0000000500007c12 */ /* 0x002fc8000f8ec0ff */
[----:B------:R-:W-:-:S13]  /*3de0*/  ISETP.NE.AND P0, PT, R0, UR5, PT ;  /* 0x0000000500007c0c */ /* 0x000fda000bf05270 */
[----:B------:R-:W-:Y:S05]  /*3df0*/  @P0 BRA `(.L_x_72) ;  /* 0x0000000000580947 */ /* 0x000fea0003800000 */
[----:B------:R-:W1:Y:S02]  /*3e00*/  LDS R0, [UR8+0x18] ;  /* 0x00001808ff007984 */ /* 0x000e640008000800 */
[----:B-1----:R-:W-:-:S04]  /*3e10*/  LOP3.LUT R0, R0, UR4, RZ, 0xc0, !PT ;  /* 0x0000000400007c12 */ /* 0x002fc8000f8ec0ff */
[----:B------:R-:W-:-:S13]  /*3e20*/  ISETP.NE.AND P0, PT, R0, UR4, PT ;  /* 0x0000000400007c0c */ /* 0x000fda000bf05270 */
[----:B------:R-:W-:Y:S05]  /*3e30*/  @P0 BRA `(.L_x_73) ;  /* 0x00000000003c0947 */ /* 0x000fea0003800000 */
[----:B------:R-:W1:Y:S01]  /*3e40*/  S2R R2, SR_LANEID ;  /* 0x0000000000027919 */ /* 0x000e620000000000 */
[----:B------:R-:W-:-:S06]  /*3e50*/  ULOP3.LUT UR5, URZ, UR5, URZ, 0x33, !UPT ;  /* 0x00000005ff057292 */ /* 0x000fcc000f8e33ff */
[----:B------:R-:W-:-:S04]  /*3e60*/  IMAD.U32 R0, RZ, RZ, UR5 ;  /* 0x00000005ff007e24 */ /* 0x000fc8000f8e00ff */
[----:B------:R2:W4:Y:S02]  /*3e70*/  REDUX UR7, R0 ;  /* 0x00000000000773c4 */ /* 0x0005240000000000 */
[----:B------:R1:W-:Y:S01]  /*3e80*/  UTCATOMSWS.AND URZ, UR5 ;  /* 0x0000000500ff79e3 */ /* 0x0003e20008000000 */
[----:B--2---:R-:W-:Y:S01]  /*3e90*/  LOP3.LUT R0, RZ, UR4, RZ, 0x33, !PT ;  /* 0x00000004ff007c12 */ /* 0x004fe2000f8e33ff */
[----:B------:R-:W-:Y:S02]  /*3ea0*/  VOTEU.ANY UR4, UPT, PT ;  /* 0x0000000000047886 */ /* 0x000fe400038e0100 */
[----:B------:R-:W-:Y:S02]  /*3eb0*/  UFLO.U32 UR4, UR4 ;  /* 0x00000004000472bd */ /* 0x000fe400080e0000 */
[----:B------:R-:W2:Y:S04]  /*3ec0*/  REDUX UR6, R0 ;  /* 0x00000000000673c4 */ /* 0x000ea80000000000 */
[----:B-1----:R-:W-:-:S02]  /*3ed0*/  ISETP.EQ.U32.AND P0, PT, R2, UR4, PT ;  /* 0x0000000402007c0c */ /* 0x002fc4000bf02070 */
[----:B----4-:R-:W-:-:S11]  /*3ee0*/  MOV R2, UR7 ;  /* 0x0000000700027c02 */ /* 0x010fd60008000f00 */
[----:B------:R1:W-:Y:S01]  /*3ef0*/  @P0 ATOMS.AND RZ, [UR8+0x14], R2 ;  /* 0x00001402ffff098c */ /* 0x0003e2000a800008 */
[----:B--2---:R-:W-:-:S05]  /*3f00*/  IMAD.U32 R0, RZ, RZ, UR6 ;  /* 0x00000006ff007e24 */ /* 0x004fca000f8e00ff */
[----:B------:R1:W-:Y:S01]  /*3f10*/  @P0 ATOMS.AND RZ, [UR8+0x18], R0 ;  /* 0x00001800ffff098c */ /* 0x0003e2000a800008 */
[----:B------:R-:W-:Y:S05]  /*3f20*/  BRA `(.L_x_74) ;  /* 0x0000000000147947 */ /* 0x000fea0003800000 */
.L_x_73:
[----:B------:R-:W-:Y:S02]  /*3f30*/  MOV R2, 0x3f50 ;  /* 0x00003f5000027802 */ /* 0x000fe40000000f00 */
[----:B---3-5:R-:W-:Y:S05]  /*3f40*/  CALL.REL.NOINC `($__internal_0_$__cuda_sm10x_tcgen05_guardrail_trap_col_being_dealloced_not_returned_by_alloc) ;  /* 0x0000003000e47944 */ /* 0x028fea0003c00000 */
[----:B------:R-:W-:Y:S05]  /*3f50*/  BRA `(.L_x_74) ;  /* 0x0000000000087947 */ /* 0x000fea0003800000 */
.L_x_72:
[----:B------:R-:W-:Y:S02]  /*3f60*/  MOV R2, 0x3f80 ;  /* 0x00003f8000027802 */ /* 0x000fe40000000f00 */
[----:B---3-5:R-:W-:Y:S05]  /*3f70*/  CALL.REL.NOINC `($__internal_2_$__cuda_sm10x_tcgen05_guardrail_trap_unallocated_columns_being_dealloced) ;  /* 0x0000003000f07944 */ /* 0x028fea0003c00000 */
.L_x_74:
[----:B------:R-:W-:Y:S01]  /*3f80*/  NOP ;  /* 0x0000000000007918 */ /* 0x000fe20000000000 */
[----:B------:R-:W-:Y:S05]  /*3f90*/  EXIT ;  /* 0x000000000000794d */ /* 0x000fea0003800000 */
.L_x_56:
[----:B------:R-:W-:-:S09]  /*3fa0*/  UISETP.NE.OR UP0, UPT, UR22, 0x3, !UP3 ;  /* 0x000000031600788c */ /* 0x000fd2000df05670 */
[----:B------:R-:W-:Y:S05]  /*3fb0*/  BRA.U UP0, `(.L_x_75) ;  /* 0x0000000d00087547 */ /* 0x000fea000b800000 */
[----:B------:R-:W2:Y:S01]  /*3fc0*/  LDCU UR26, c[0x0][0x370] ;  /* 0x00006e00ff1a77ac */ /* 0x000ea20008000800 */
[----:B------:R-:W3:Y:S01]  /*3fd0*/  LDC.64 R16, c[0x0][0x348] ;  /* 0x0000d200ff107b82 */ /* 0x000ee20000000a00 */
[----:B------:R-:W-:Y:S02]  /*3fe0*/  HFMA2 R13, -RZ, RZ, 0, 0 ;  /* 0x00000000ff0d7431 */ /* 0x000fe400000001ff */
[----:B------:R-:W-:Y:S01]  /*3ff0*/  IMAD.MOV.U32 R15, RZ, RZ, 0x1 ;  /* 0x00000001ff0f7424 */ /* 0x000fe200078e00ff */
[----:B------:R-:W2:Y:S01]  /*4000*/  LDCU.128 UR28, c[0x0][0xb10] ;  /* 0x00016200ff1c77ac */ /* 0x000ea20008000c00 */
[----:B------:R-:W-:Y:S01]  /*4010*/  IMAD.MOV.U32 R14, RZ, RZ, RZ ;  /* 0x000000ffff0e7224 */ /* 0x000fe200078e00ff */
[----:B------:R-:W-:Y:S01]  /*4020*/  MOV R12, 0x1000 ;  /* 0x00001000000c7802 */ /* 0x000fe20000000f00 */
[----:B------:R-:W4:Y:S01]  /*4030*/  LDCU UR25, c[0x0][0x374] ;  /* 0x00006e80ff1977ac */ /* 0x000f220008000800 */
[----:B------:R-:W1:Y:S01]  /*4040*/  LDC.64 R2, c[0x0][0x888] ;  /* 0x00022200ff027b82 */ /* 0x000e620000000a00 */
[----:B------:R-:W4:Y:S01]  /*4050*/  LDCU UR16, c[0x0][0xb0c] ;  /* 0x00016180ff1077ac */ /* 0x000f220008000800 */
[----:B------:R-:W3:Y:S06]  /*4060*/  LDCU UR35, c[0x0][0xb20] ;  /* 0x00016400ff2377ac */ /* 0x000eec0008000800 */
[----:B------:R-:W1:Y:S01]  /*4070*/  LDC.64 R4, c[0x0][0x890] ;  /* 0x00022400ff047b82 */ /* 0x000e620000000a00 */
[----:B------:R-:W3:Y:S01]  /*4080*/  LDCU UR4, c[0x0][0xb30] ;  /* 0x00016600ff0477ac */ /* 0x000ee20008000800 */
[----:B------:R-:W-:Y:S01]  /*4090*/  UMOV UR17, 0x400 ;  /* 0x0000040000117882 */ /* 0x000fe20000000000 */
[----:B--2---:R-:W-:-:S02]  /*40a0*/  UIMAD.WIDE.U32 UR32, UR26, UR28, URZ ;  /* 0x0000001c1a2072a5 */ /* 0x004fc4000f8e00ff */
[----:B----4-:R-:W-:Y:S02]  /*40b0*/  UIMAD.WIDE.U32 UR6, UR25, UR31, URZ ;  /* 0x0000001f190672a5 */ /* 0x010fe4000f8e00ff */
[----:B------:R-:W-:Y:S02]  /*40c0*/  ULEA UR17, UR48, UR17, 0x18 ;  /* 0x0000001130117291 */ /* 0x000fe4000f8ec0ff */
[----:B------:R-:W-:Y:S02]  /*40d0*/  UPLOP3.LUT UP3, UPT, UPT, UPT, UPT, 0x40, 0x4 ;  /* 0x000000000004789c */ /* 0x000fe40003f6e870 */
[----:B------:R-:W-:Y:S01]  /*40e0*/  UIADD3 UR5, UPT, UPT, UR17, 0x50, URZ ;  /* 0x0000005011057890 */ /* 0x000fe2000fffe0ff */
[----:B------:R-:W-:Y:S01]  /*40f0*/  UMOV UR32, UR33 ;  /* 0x0000002100207c82 */ /* 0x000fe20008000000 */
[----:B------:R-:W-:Y:S01]  /*4100*/  UMOV UR27, UR7 ;  /* 0x00000007001b7c82 */ /* 0x000fe20008000000 */
[----:B------:R-:W-:Y:S02]  /*4110*/  UISETP.GE.AND UP0, UPT, UR40, 0x1, UPT ;  /* 0x000000012800788c */ /* 0x000fe4000bf06270 */
[----:B------:R-:W-:Y:S01]  /*4120*/  UISETP.NE.AND UP4, UPT, UR40, 0x1, UPT ;  /* 0x000000012800788c */ /* 0x000fe2000bf85270 */
[----:B------:R-:W2:Y:S01]  /*4130*/  LDCU.64 UR14, c[0x0][0xb28] ;  /* 0x00016500ff0e77ac */ /* 0x000ea20008000a00 */
[----:B------:R-:W-:-:S02]  /*4140*/  UISETP.NE.AND UP6, UPT, UR16, 0x1, UPT ;  /* 0x000000011000788c */ /* 0x000fc4000bfc5270 */
[----:B------:R-:W-:Y:S02]  /*4150*/  UISETP.NE.AND UP5, UPT, UR30, 0x1, UPT ;  /* 0x000000011e00788c */ /* 0x000fe4000bfa5270 */
[----:B------:R-:W-:Y:S02]  /*4160*/  UPRMT UR48, UR48, 0x654, UR5 ;  /* 0x0000065430307896 */ /* 0x000fe40008000005 */
[----:B------:R-:W-:Y:S02]  /*4170*/  USHF.R.U32.HI UR32, URZ, UR29, UR32 ;  /* 0x0000001dff207299 */ /* 0x000fe40008011620 */
[----:B---3--:R-:W-:Y:S02]  /*4180*/  USHF.R.U32.HI UR27, URZ, UR35, UR27 ;  /* 0x00000023ff1b7299 */ /* 0x008fe4000801161b */
[----:B------:R-:W-:-:S11]  /*4190*/  UISETP.NE.AND UP2, UPT, UR4, 0x1, UPT ;  /* 0x000000010400788c */ /* 0x000fd6000bf45270 */
.L_x_83:
[C---:B------:R-:W-:Y:S02]  /*41a0*/  LEA R7, R14.reuse, UR17, 0x3 ;  /* 0x000000110e077c11 */ /* 0x040fe4000f8e18ff */
[----:B------:R-:W-:Y:S02]  /*41b0*/  SHF.L.U32 R0, R13, 0x1f, RZ ;  /* 0x0000001f0d007819 */ /* 0x000fe400000006ff */
[----:B------:R-:W-:Y:S02]  /*41c0*/  LEA R8, R14, UR17, 0x4 ;  /* 0x000000110e087c11 */ /* 0x000fe4000f8e20ff */
[----:B---3--:R-:W3:Y:S02]  /*41d0*/  SYNCS.PHASECHK.TRANS64.TRYWAIT P0, [R7+URZ+0x70], R0 ;  /* 0x00007000070075a7 */ /* 0x008ee400080011ff */
[----:B---3--:R-:W-:Y:S05]  /*41e0*/  @!P0 BRA `(.L_x_76) ;  /* 0x0000002c00b88947 */ /* 0x008fea0003800000 */
.L_x_132:
[----:B------:R-:W4:Y:S01]  /*41f0*/  LDS.128 R8, [R8+0x100] ;  /* 0x0001000008087984 */ /* 0x000f220000000c00 */
[----:B------:R-:W-:Y:S01]  /*4200*/  UISETP.GE.AND UP0, UPT, UR40, 0x1, UPT ;  /* 0x000000012800788c */ /* 0x000fe2000bf06270 */
[----:B------:R-:W-:Y:S01]  /*4210*/  @!PT LDS RZ, [RZ] ;  /* 0x00000000fffff984 */ /* 0x000fe20000000800 */
[----:B------:R-:W-:Y:S01]  /*4220*/  @!PT LDS RZ, [RZ] ;  /* 0x00000000fffff984 */ /* 0x000fe20000000800 */
[----:B------:R-:W-:Y:S01]  /*4230*/  @!PT LDS RZ, [RZ] ;  /* 0x00000000fffff984 */ /* 0x000fe20000000800 */
[----:B------:R-:W-:Y:S01]  /*4240*/  @!PT LDS RZ, [RZ] ;  /* 0x00000000fffff984 */ /* 0x000fe20000000800 */
[----:B------:R1:W-:Y:S06]  /*4250*/  MEMBAR.ALL.CTA ;  /* 0x0000000000007992 */ /* 0x0003ec0000008000 */
[----:B-1----:R-:W1:Y:S01]  /*4260*/  FENCE.VIEW.ASYNC.S ;  /* 0x00000000000073c6 */ /* 0x002e620000000000 */
[----:B----4-:R-:W-:Y:S11]  /*4270*/  LOP3.LUT P0, RZ, R10, 0x1, RZ, 0xc0, !PT ;  /* 0x000000010aff7812 */ /* 0x010ff6000780c0ff */
[----:B------:R-:W-:Y:S02]  /*4280*/  @!UPT UIADD3 URZ, UPT, UPT, URZ, URZ, URZ ;  /* 0x000000fffffff290 */ /* 0x000fe4000fffe0ff */
[----:B-1----:R-:W-:Y:S01]  /*4290*/  VOTEU.ANY UP1, P0 ;  /* 0x0000000000ff7886 */ /* 0x002fe20000020100 */
[----:B------:R-:W-:Y:S11]  /*42a0*/  PLOP3.LUT P0, PT, PT, PT, UP1, 0x80, 0x8 ;  /* 0x000000000008781c */ /* 0x000ff60003f0f018 */
[----:B------:R-:W-:Y:S02]  /*42b0*/  @!UPT UIADD3 URZ, UPT, UPT, URZ, URZ, URZ ;  /* 0x000000fffffff290 */ /* 0x000fe4000fffe0ff */
[----:B---3--:R-:W-:Y:S02]  /*42c0*/  @P0 SHF.R.U32.HI R0, RZ, 0x10, R9 ;  /* 0x00000010ff000819 */ /* 0x008fe40000011609 */
[----:B------:R-:W-:Y:S02]  /*42d0*/  @P0 MOV R6, R8 ;  /* 0x0000000800060202 */ /* 0x000fe40000000f00 */
[----:B------:R-:W-:Y:S01]  /*42e0*/  @P0 R2UR UR4, R0 ;  /* 0x00000000000402ca */ /* 0x000fe200000e0000 */
[----:B------:R-:W-:Y:S01]  /*42f0*/  VIADD R0, R7, 0x80 ;  /* 0x0000008007007836 */ /* 0x000fe20000000000 */
[----:B------:R-:W-:Y:S02]  /*4300*/  @P0 LOP3.LUT R8, R9, 0xffff, RZ, 0xc0, !PT ;  /* 0x0000ffff09080812 */ /* 0x000fe400078ec0ff */
[----:B------:R-:W-:Y:S02]  /*4310*/  @P0 R2UR UR6, R6 ;  /* 0x00000000060602ca */ /* 0x000fe400000e0000 */
[----:B------:R-:W-:Y:S02]  /*4320*/  PRMT R0, RZ, 0x654, R0 ;  /* 0x00000654ff007816 */ /* 0x000fe40000000000 */
[----:B------:R-:W-:Y:S02]  /*4330*/  @P0 R2UR UR5, R8 ;  /* 0x00000000080502ca */ /* 0x000fe400000e0000 */
[----:B------:R1:W-:Y:S03]  /*4340*/  SYNCS.ARRIVE.TRANS64.RED.A1T0 RZ, [R0+URZ], RZ ;  /* 0x000000ff00ff79a7 */ /* 0x0003e600081004ff */
[----:B------:R-:W-:Y:S04]  /*4350*/  @UP1 UMOV UR24, UR4 ;  /* 0x0000000400181c82 */ /* 0x000fe80008000000 */
[----:B------:R-:W-:Y:S04]  /*4360*/  @UP1 UMOV UR13, UR6 ;  /* 0x00000006000d1c82 */ /* 0x000fe80008000000 */
[----:B------:R-:W-:Y:S01]  /*4370*/  @UP1 UMOV UR7, UR5 ;  /* 0x0000000500071c82 */ /* 0x000fe20008000000 */
[----:B------:R-:W-:Y:S05]  /*4380*/  BRA.U !UP0, `(.L_x_77) ;  /* 0x0000000108a47547 */ /* 0x000fea000b800000 */
[----:B------:R-:W-:Y:S02]  /*4390*/  UIMAD.WIDE.U32 UR10, UR7, UR31, URZ ;  /* 0x0000001f070a72a5 */ /* 0x000fe4000f8e00ff */
[----:B------:R-:W-:Y:S02]  /*43a0*/  UIMAD.WIDE.U32 UR18, UR13, UR28, URZ ;  /* 0x0000001c0d1272a5 */ /* 0x000fe4000f8e00ff */
[----:B------:R-:W-:Y:S02]  /*43b0*/  USEL UR4, UR25, UR27, !UP5 ;  /* 0x0000001b19047287 */ /* 0x000fe4000e800000 */
[----:B------:R-:W-:Y:S02]  /*43c0*/  USEL UR8, UR26, UR32, !UP6 ;  /* 0x000000201a087287 */ /* 0x000fe4000f000000 */
[----:B--2---:R-:W-:Y:S02]  /*43d0*/  UIMAD.WIDE.U32 UR20, UR4, UR14, URZ ;  /* 0x0000000e041472a5 */ /* 0x004fe4000f8e00ff */
[----:B------:R-:W-:Y:S01]  /*43e0*/  UIMAD.WIDE.U32 UR22, UR8, UR14, URZ ;  /* 0x0000000e081672a5 */ /* 0x000fe2000f8e00ff */
[----:B------:R-:W-:Y:S02]  /*43f0*/  UMOV UR5, UR11 ;  /* 0x0000000b00057c82 */ /* 0x000fe40008000000 */
[----:B------:R-:W-:Y:S03]  /*4400*/  USHF.R.U32.HI UR6, URZ, UR35, UR5 ;  /* 0x00000023ff067299 */ /* 0x000fe60008011605 */
[----:B------:R-:W-:Y:S01]  /*4410*/  UMOV UR5, UR19 ;  /* 0x0000001300057c82 */ /* 0x000fe20008000000 */
[----:B------:R-:W-:Y:S02]  /*4420*/  USEL UR6, UR7, UR6, !UP5 ;  /* 0x0000000607067287 */ /* 0x000fe4000e800000 */
[----:B------:R-:W-:Y:S02]  /*4430*/  USHF.R.U32.HI UR9, URZ, UR29, UR5 ;  /* 0x0000001dff097299 */ /* 0x000fe40008011605 */
[----:B------:R-:W-:Y:S01]  /*4440*/  UIMAD.WIDE.U32 UR10, UR6, UR14, URZ ;  /* 0x0000000e060a72a5 */ /* 0x000fe2000f8e00ff */
[----:B------:R-:W-:Y:S02]  /*4450*/  UMOV UR5, UR21 ;  /* 0x0000001500057c82 */ /* 0x000fe40008000000 */
[----:B------:R-:W-:Y:S03]  /*4460*/  @UP4 USHF.R.U32.HI UR4, URZ, UR15, UR5 ;  /* 0x0000000fff044299 */ /* 0x000fe60008011605 */
[----:B------:R-:W-:Y:S01]  /*4470*/  UMOV UR5, UR23 ;  /* 0x0000001700057c82 */ /* 0x000fe20008000000 */
[----:B------:R-:W-:Y:S02]  /*4480*/  UIMAD UR4, UR40, UR4, URZ ;  /* 0x00000004280472a4 */ /* 0x000fe4000f8e02ff */
[----:B------:R-:W-:Y:S02]  /*4490*/  @UP4 USHF.R.U32.HI UR8, URZ, UR15, UR5 ;  /* 0x0000000fff084299 */ /* 0x000fe40008011605 */
[----:B------:R-:W-:Y:S02]  /*44a0*/  USEL UR5, UR13, UR9, !UP6 ;  /* 0x000000090d057287 */ /* 0x000fe4000f000000 */
[----:B------:R-:W-:Y:S02]  /*44b0*/  UIMAD UR9, UR40, UR8, URZ ;  /* 0x00000008280972a4 */ /* 0x000fe4000f8e02ff */
[----:B------:R-:W-:Y:S03]  /*44c0*/  UISETP.GE.AND UP0, UPT, UR6, UR4, UPT ;  /* 0x000000040600728c */ /* 0x000fe6000bf06270 */
[----:B------:R-:W-:Y:S01]  /*44d0*/  UMOV UR4, UR11 ;  /* 0x0000000b00047c82 */ /* 0x000fe20008000000 */
[----:B------:R-:W-:Y:S02]  /*44e0*/  UISETP.GE.OR UP0, UPT, UR5, UR9, UP0 ;  /* 0x000000090500728c */ /* 0x000fe40008706670 */
[----:B------:R-:W-:Y:S02]  /*44f0*/  USHF.R.U32.HI UR4, URZ, UR15, UR4 ;  /* 0x0000000fff047299 */ /* 0x000fe40008011604 */
[----:B------:R-:W-:Y:S02]  /*4500*/  UIMAD.WIDE.U32 UR10, UR5, UR14, URZ ;  /* 0x0000000e050a72a5 */ /* 0x000fe4000f8e00ff */
[----:B------:R-:W-:Y:S04]  /*4510*/  USEL UR12, UR6, UR4, !UP4 ;  /* 0x00000004060c7287 */ /* 0x000fe8000e000000 */
[----:B------:R-:W-:Y:S01]  /*4520*/  UIADD3 UR9, UPT, UPT, -UR12, URZ, URZ ;  /* 0x000000ff0c097290 */ /* 0x000fe2000fffe1ff */
[----:B------:R-:W-:Y:S02]  /*4530*/  @!UP0 UMOV UR4, UR11 ;  /* 0x0000000b00048c82 */ /* 0x000fe40008000000 */
[----:B------:R-:W-:Y:S02]  /*4540*/  @!UP0 USHF.R.U32.HI UR4, URZ, UR15, UR4 ;  /* 0x0000000fff048299 */ /* 0x000fe40008011604 */
[----:B------:R-:W-:Y:S02]  /*4550*/  UIMAD UR9, UR40, UR9, UR6 ;  /* 0x00000009280972a4 */ /* 0x000fe4000f8e0206 */
[----:B------:R-:W-:Y:S04]  /*4560*/  @!UP0 USEL UR4, UR5, UR4, !UP4 ;  /* 0x0000000405048287 */ /* 0x000fe8000e000000 */
[----:B------:R-:W-:Y:S02]  /*4570*/  @!UP0 UIMAD UR9, UR8, UR9, UR4 ;  /* 0x00000009080982a4 */ /* 0x000fe4000f8e0204 */
[----:B------:R-:W-:Y:S02]  /*4580*/  @!UP0 UIADD3 UR10, UPT, UPT, UR12, -UR4, URZ ;  /* 0x800000040c0a8290 */ /* 0x000fe4000fffe0ff */
[----:B------:R-:W-:Y:S02]  /*4590*/  UIADD3 UR4, UPT, UPT, -UR5, URZ, URZ ;  /* 0x000000ff05047290 */ /* 0x000fe4000fffe1ff */
[----:B------:R-:W-:Y:S02]  /*45a0*/  UIADD3 UR8, UPT, UPT, -UR6, URZ, URZ ;  /* 0x000000ff06087290 */ /* 0x000fe4000fffe1ff */
[----:B------:R-:W-:Y:S02]  /*45b0*/  @!UP0 UIMAD UR6, UR10, UR40, UR5 ;  /* 0x000000280a0682a4 */ /* 0x000fe4000f8e0205 */
[----:B------:R-:W-:Y:S02]  /*45c0*/  UIMAD UR13, UR16, UR4, UR13 ;  /* 0x00000004100d72a4 */ /* 0x000fe4000f8e020d */
[----:B------:R-:W-:Y:S01]  /*45d0*/  UIMAD UR7, UR30, UR8, UR7 ;  /* 0x000000081e0772a4 */ /* 0x000fe2000f8e0207 */
[----:B------:R-:W-:Y:S02]  /*45e0*/  @!UP0 UMOV UR5, UR9 ;  /* 0x0000000900058c82 */ /* 0x000fe40008000000 */
[----:B------:R-:W-:Y:S02]  /*45f0*/  UIMAD UR13, UR5, UR16, UR13 ;  /* 0x00000010050d72a4 */ /* 0x000fe4000f8e020d */
[----:B------:R-:W-:Y:S11]  /*4600*/  UIMAD UR7, UR6, UR30, UR7 ;  /* 0x0000001e060772a4 */ /* 0x000ff6000f8e0207 */
[----:B------:R-:W-:Y:S01]  /*4610*/  @!UPT UIADD3 URZ, UPT, UPT, URZ, URZ, URZ ;  /* 0x000000fffffff290 */ /* 0x000fe2000fffe0ff */
.L_x_77:
[----:B------:R-:W3:Y:S01]  /*4620*/  @!UP2 LDCU.128 UR20, c[0x0][0xb10] ;  /* 0x00016200ff14a7ac */ /* 0x000ee20008000c00 */
[C---:B------:R-:W-:Y:S02]  /*4630*/  ISETP.NE.U32.AND P1, PT, R4.reuse, RZ, PT ;  /* 0x000000ff0400720c */ /* 0x040fe40003f25070 */
[----:B------:R-:W-:Y:S02]  /*4640*/  ISETP.NE.U32.AND P0, PT, R4, RZ, PT ;  /* 0x000000ff0400720c */ /* 0x000fe40003f05070 */
[C---:B------:R-:W-:Y:S02]  /*4650*/  ISETP.NE.AND.EX P1, PT, R5.reuse, RZ, PT, P1 ;  /* 0x000000ff0500720c */ /* 0x040fe40003f25310 */
[----:B------:R-:W-:Y:S01]  /*4660*/  ISETP.NE.AND.EX P0, PT, R5, RZ, PT, P0 ;  /* 0x000000ff0500720c */ /* 0x000fe20003f05300 */
[----:B------:R-:W4:Y:S01]  /*4670*/  @!UP2 LDCU UR5, c[0x0][0xb0c] ;  /* 0x00016180ff05a7ac */ /* 0x000f220008000800 */
[----:B------:R-:W-:Y:S01]  /*4680*/  SHF.L.U32 R6, R15, 0x1f, RZ ;  /* 0x0000001f0f067819 */ /* 0x000fe200000006ff */
[----:B---3--:R-:W-:Y:S07]  /*4690*/  UIMAD.WIDE.U32 UR8, UR13, UR20, URZ ;  /* 0x000000140d0872a5 */ /* 0x008fee000f8e00ff */
[----:B------:R-:W-:Y:S01]  /*46a0*/  @!UP2 UMOV UR4, UR9 ;  /* 0x000000090004ac82 */ /* 0x000fe20008000000 */
[----:B----4-:R-:W-:Y:S02]  /*46b0*/  @!UP2 UISETP.NE.AND UP0, UPT, UR5, 0x1, UPT ;  /* 0x000000010500a88c */ /* 0x010fe4000bf05270 */
[----:B------:R-:W-:Y:S02]  /*46c0*/  @!UP2 USHF.R.U32.HI UR4, URZ, UR21, UR4 ;  /* 0x00000015ff04a299 */ /* 0x000fe40008011604 */
[----:B------:R-:W-:Y:S02]  /*46d0*/  UIMAD.WIDE.U32 UR8, UR7, UR23, URZ ;  /* 0x00000017070872a5 */ /* 0x000fe4000f8e00ff */
[----:B------:R-:W-:Y:S02]  /*46e0*/  @!UP2 USEL UR10, UR13, UR4, !UP0 ;  /* 0x000000040d0aa287 */ /* 0x000fe4000c000000 */
[----:B------:R-:W-:Y:S03]  /*46f0*/  @!UP2 UISETP.NE.AND UP0, UPT, UR22, 0x1, UPT ;  /* 0x000000011600a88c */ /* 0x000fe6000bf05270 */
[----:B------:R-:W-:Y:S02]  /*4700*/  @!UP2 UMOV UR6, UR9 ;  /* 0x000000090006ac82 */ /* 0x000fe40008000000 */
[----:B------:R-:W3:Y:S02]  /*4710*/  @!UP2 LDCU UR4, c[0x0][0xb20] ;  /* 0x00016400ff04a7ac */ /* 0x000ee40008000800 */
[----:B---3--:R-:W-:Y:S04]  /*4720*/  @!UP2 USHF.R.U32.HI UR6, URZ, UR4, UR6 ;  /* 0x00000004ff06a299 */ /* 0x008fe80008011606 */
[----:B------:R-:W-:Y:S04]  /*4730*/  @!UP2 USEL UR6, UR7, UR6, !UP0 ;  /* 0x000000060706a287 */ /* 0x000fe8000c000000 */
[----:B------:R-:W-:Y:S02]  /*4740*/  @!UP2 UIADD3 UR4, UPT, UPT, -UR10, UR6, URZ ;  /* 0x000000060a04a290 */ /* 0x000fe4000fffe1ff */
[----:B------:R-:W-:Y:S02]  /*4750*/  @!UP2 UIADD3 UR6, UPT, UPT, UR10, -UR6, URZ ;  /* 0x800000060a06a290 */ /* 0x000fe4000fffe0ff */
[----:B------:R-:W-:Y:S02]  /*4760*/  @!UP2 UIMAD UR13, UR4, UR5, UR13 ;  /* 0x00000005040da2a4 */ /* 0x000fe4000f8e020d */
[----:B------:R-:W-:Y:S01]  /*4770*/  @!UP2 UIMAD UR7, UR6, UR22, UR7 ;  /* 0x000000160607a2a4 */ /* 0x000fe2000f8e0207 */
[----:B------:R-:W-:Y:S11]  /*4780*/  BRA.U UP3, `(.L_x_78) ;  /* 0x0000000103107547 */ /* 0x000ff6000b800000 */
[----:B------:R-:W-:Y:S04]  /*4790*/  MOV R7, UR34 ;  /* 0x0000002200077c02 */ /* 0x000fe80008000f00 */
[----:B------:R-:W-:Y:S04]  /*47a0*/  SHF.L.U32 R7, R7, 0x1f, RZ ;  /* 0x0000001f07077819 */ /* 0x000fe800000006ff */
[----:B------:R-:W3:Y:S02]  /*47b0*/  SYNCS.PHASECHK.TRANS64.TRYWAIT P2, [UR17+0x68], R7 ;  /* 0x00006807ff0075a7 */ /* 0x000ee40008041111 */
[----:B---3--:R-:W-:Y:S05]  /*47c0*/  @!P2 BRA `(.L_x_79) ;  /* 0x000000280054a947 */ /* 0x008fea0003800000 */
.L_x_78:
[----:B------:R-:W-:Y:S05]  /*47d0*/  @!P1 BRA `(.L_x_80) ;  /* 0x0000000000309947 */ /* 0x000fea0003800000 */
[----:B------:R-:W-:Y:S01]  /*47e0*/  ISETP.NE.U32.AND P1, PT, R2, RZ, PT ;  /* 0x000000ff0200720c */ /* 0x000fe20003f25070 */
[----:B------:R-:W3:Y:S01]  /*47f0*/  LDCU.64 UR4, c[0x0][0x358] ;  /* 0x00006b00ff0477ac */ /* 0x000ee20008000a00 */
[----:B------:R-:W-:Y:S02]  /*4800*/  IMAD.MOV.U32 R79, RZ, RZ, 0x1 ;  /* 0x00000001ff4f7424 */ /* 0x000fe400078e00ff */
[----:B------:R-:W-:Y:S11]  /*4810*/  ISETP.NE.AND.EX P1, PT, R3, RZ, PT, P1 ;  /* 0x000000ff0300720c */ /* 0x000ff60003f25310 */
[----:B------:R-:W-:Y:S02]  /*4820*/  @!UPT UIADD3 URZ, UPT, UPT, URZ, URZ, URZ ;  /* 0x000000fffffff290 */ /* 0x000fe4000fffe0ff */
[----:B------:R-:W4:Y:S01]  /*4830*/  @P1 LDC.64 R8, c[0x0][0x888] ;  /* 0x00022200ff081b82 */ /* 0x000f220000000a00 */
[----:B-1----:R-:W-:Y:S04]  /*4840*/  @P1 IMAD R0, R4, UR36, RZ ;  /* 0x0000002404001c24 */ /* 0x002fe8000f8e02ff */
[----:B----4-:R-:W-:Y:S04]  /*4850*/  @P1 IMAD.WIDE R8, R0, 0x4, R8 ;  /* 0x0000000400081825 */ /* 0x010fe800078e0208 */
[----:B------:R-:W-:Y:S01]  /*4860*/  HFMA2 R0, -RZ, RZ, 0, 5.9604644775390625e-08 ;  /* 0x00000001ff007431 */ /* 0x000fe200000001ff */
[----:B---3-5:R3:W5:Y:S04]  /*4870*/  @P1 LDG.E R39, desc[UR4][R8.64] ;  /* 0x0000000408271981 */ /* 0x028768000c1e1900 */
[----:B------:R-:W-:Y:S01]  /*4880*/  @!P1 PRMT R79, R0, 0x7610, R79 ;  /* 0x00007610004f9816 */ /* 0x000fe2000000004f */
[----:B---3--:R-:W4:Y:S06]  /*4890*/  @!P1 LDC R39, c[0x0][0x880] ;  /* 0x00022000ff279b82 */ /* 0x008f2c0000000800 */
.L_x_80:
[----:B----45:R-:W-:Y:S01]  /*48a0*/  @!P0 FSETP.EQ.AND P1, PT, R39, RZ, PT ;  /* 0x000000ff2700820b */ /* 0x030fe20003f22000 */
[----:B------:R-:W-:Y:S01]  /*48b0*/  @!UPT UIADD3 URZ, UPT, UPT, URZ, URZ, URZ ;  /* 0x000000fffffff290 */ /* 0x000fe2000fffe0ff */
[----:B------:R-:W-:Y:S11]  /*48c0*/  @!P0 BRA `(.L_x_81) ;  /* 0x0000000000188947 */ /* 0x000ff60003800000 */
[----:B------:R-:W-:Y:S02]  /*48d0*/  LOP3.LUT P0, RZ, R79, 0xff, RZ, 0xc0, !PT ;  /* 0x000000ff4fff7812 */ /* 0x000fe4000780c0ff */
[----:B------:R-:W-:Y:S04]  /*48e0*/  ISETP.NE.U32.AND P1, PT, R2, RZ, PT ;  /* 0x000000ff0200720c */ /* 0x000fe80003f25070 */
[----:B------:R-:W-:Y:S04]  /*48f0*/  ISETP.NE.AND.EX P1, PT, R3, RZ, PT, P1 ;  /* 0x000000ff0300720c */ /* 0x000fe80003f25310 */
[----:B------:R-:W-:Y:S03]  /*4900*/  PLOP3.LUT P1, PT, P1, PT, PT, 0x8, 0x80 ;  /* 0x000000000080781c */ /* 0x000fe60000f2e170 */
[----:B------:R-:W-:Y:S11]  /*4910*/  @P0 FSETP.EQ.AND P1, PT, R39, RZ, PT ;  /* 0x000000ff2700020b */ /* 0x000ff60003f22000 */
[----:B------:R-:W-:Y:S02]  /*4920*/  @!UPT UIADD3 URZ, UPT, UPT, URZ, URZ, URZ ;  /* 0x000000fffffff290 */ /* 0x000fe4000fffe0ff */
.L_x_81:
[----:B------:R-:W3:Y:S01]  /*4930*/  SYNCS.PHASECHK.TRANS64.TRYWAIT P0, [UR17+0x58], R6 ;  /* 0x00005806ff0075a7 */ /* 0x000ee20008001111 */
[----:B------:R-:W-:Y:S02]  /*4940*/  ELECT P2, URZ, PT ;  /* 0x0000000000ff782f */ /* 0x000fe40003840000 */
[----:B------:R-:W-:Y:S01]  /*4950*/  IADD3 R14, PT, PT, R14, 0x1, RZ ;  /* 0x000000010e0e7810 */ /* 0x000fe20007ffe0ff */
[----:B---3--:R-:W-:Y:S10]  /*4960*/  @!P0 BRA `(.L_x_82) ;  /* 0x0000002800048947 */ /* 0x008ff40003800000 */
.L_x_135:
[----:B------:R-:W-:Y:S01]  /*4970*/  PLOP3.LUT P1, PT, P1, P2, PT, 0xf2, 0x2f ;  /* 0x00000000002f781c */ /* 0x000fe20000f25e72 */
[----:B------:R-:W-:Y:S01]  /*4980*/  UMOV UR18, 0x0 ;  /* 0x0000000000127882 */ /* 0x000fe20000000000 */
[----:B------:R-:W-:Y:S01]  /*4990*/  UMOV UR19, 0x10000000 ;  /* 0x1000000000137882 */ /* 0x000fe20000000000 */
[----:B------:R-:W-:Y:S01]  /*49a0*/  UMOV UR12, UR36 ;  /* 0x00000024000c7c82 */ /* 0x000fe20008000000 */
[----:B------:R-:W-:Y:S01]  /*49b0*/  LOP3.LUT R15, R15, 0x1, RZ, 0x3c, !PT ;  /* 0x000000010f0f7812 */ /* 0x000fe200078e3cff */
[----:B------:R-:W-:Y:S01]  /*49c0*/  UPLOP3.LUT UP3, UPT, UPT, UPT, UPT, 0x80, 0x8 ;  /* 0x000000000008789c */ /* 0x000fe20003f6f070 */
[----:B------:R-:W-:Y:S07]  /*49d0*/  UMOV UR36, UR24 ;  /* 0x0000001800247c82 */ /* 0x000fee0008000000 */
[----:B-1----:R-:W-:Y:S01]  /*49e0*/  @!P1 IADD3 R6, P0, PT, R16, 0x580, RZ ;  /* 0x0000058010069810 */ /* 0x002fe20007f1e0ff */
[----:B------:R-:W-:Y:S03]  /*49f0*/  VOTEU.ALL UP0, P1 ;  /* 0x0000000000ff7886 */ /* 0x000fe60000800000 */
[----:B------:R-:W-:Y:S01]  /*4a00*/  @!P1 R2UR UR5, R6 ;  /* 0x00000000060592ca */ /* 0x000fe200000e0000 */
[----:B------:R-:W-:Y:S01]  /*4a10*/  @!P1 IMAD.X R0, RZ, RZ, R17, P0 ;  /* 0x000000ffff009224 */ /* 0x000fe200000e0611 */
[----:B------:R-:W-:Y:S01]  /*4a20*/  @!UP0 USHF.L.U32 UR10, UR45, 0x6, URZ ;  /* 0x000000062d0a8899 */ /* 0x000fe200080006ff */
[----:B------:R-:W-:Y:S01]  /*4a30*/  ISETP.NE.AND P0, PT, R14, 0x2, PT ;  /* 0x000000020e00780c */ /* 0x000fe20003f05270 */
[----:B------:R-:W-:Y:S02]  /*4a40*/  @!UP0 USHF.L.U32 UR11, UR46, 0x6, URZ ;  /* 0x000000062e0b8899 */ /* 0x000fe400080006ff */
[----:B------:R-:W-:Y:S01]  /*4a50*/  @!P1 R2UR UR4, R0 ;  /* 0x00000000000492ca */ /* 0x000fe200000e0000 */
[----:B------:R-:W-:Y:S01]  /*4a60*/  @!UP0 UIADD3 UR8, UPT, UPT, UR17, 0x200, URZ ;  /* 0x0000020011088890 */ /* 0x000fe2000fffe0ff */
[----:B------:R-:W-:Y:S01]  /*4a70*/  SEL R0, RZ, 0x1, P0 ;  /* 0x00000001ff007807 */ /* 0x000fe20000000000 */
[----:B------:R-:W-:Y:S01]  /*4a80*/  @!UP0 UIADD3 UR9, UPT, UPT, UR17, 0x50, URZ ;  /* 0x0000005011098890 */ /* 0x000fe2000fffe0ff */
[----:B------:R-:W-:Y:S01]  /*4a90*/  SEL R14, R14, RZ, P0 ;  /* 0x000000ff0e0e7207 */ /* 0x000fe20000000000 */
[----:B------:R-:W-:Y:S01]  /*4aa0*/  VOTEU.ALL UP0, P1 ;  /* 0x0000000000ff7886 */ /* 0x000fe20000800000 */
[----:B------:R-:W-:Y:S01]  /*4ab0*/  LOP3.LUT R13, R13, R0, RZ, 0x3c, !PT ;  /* 0x000000000d0d7212 */ /* 0x000fe200078e3cff */
[----:B------:R-:W-:Y:S01]  /*4ac0*/  IMAD.U32 R6, RZ, RZ, UR5 ;  /* 0x00000005ff067e24 */ /* 0x000fe2000f8e00ff */
[----:B------:R-:W-:Y:S02]  /*4ad0*/  UIADD3 UR45, UPT, UPT, UR7, UR60, URZ ;  /* 0x0000003c072d7290 */ /* 0x000fe4000fffe0ff */
[----:B------:R-:W-:Y:S03]  /*4ae0*/  UIADD3 UR46, UPT, UPT, UR13, UR57, URZ ;  /* 0x000000390d2e7290 */ /* 0x000fe6000fffe0ff */
[----:B------:R-:W-:Y:S01]  /*4af0*/  IMAD.U32 R7, RZ, RZ, UR4 ;  /* 0x00000004ff077e24 */ /* 0x000fe2000f8e00ff */
[----:B------:R-:W-:Y:S04]  /*4b00*/  @!P1 R2UR UR4, R6 ;  /* 0x00000000060492ca */ /* 0x000fe800000e0000 */
[----:B------:R-:W-:Y:S11]  /*4b10*/  @!P1 R2UR UR5, R7 ;  /* 0x00000000070592ca */ /* 0x000ff600000e0000 */
[----:B------:R-:W-:Y:S02]  /*4b20*/  @!UPT UIADD3 URZ, UPT, UPT, URZ, URZ, URZ ;  /* 0x000000fffffff290 */ /* 0x000fe4000fffe0ff */
[----:B------:R3:W-:Y:S01]  /*4b30*/  @!UP0 UTMALDG.3D [UR8], [UR4], desc[UR18] ;  /* 0x00001208040085b4 */ /* 0x0007e20008011000 */
[----:B------:R3:W-:Y:S01]  /*4b40*/  @!P1 SYNCS.ARRIVE.TRANS64.RED.A0TR RZ, [UR17+0x50], R12 ;  /* 0x0000500cffff99a7 */ /* 0x0007e20008300411 */
[----:B------:R-:W-:Y:S01]  /*4b50*/  SYNCS.ARRIVE.TRANS64.RED.A1T0 RZ, [UR48], RZ ;  /* 0x000000ffffff79a7 */ /* 0x000fe20008100430 */
[----:B------:R-:W-:Y:S05]  /*4b60*/  BRA.U UP1, `(.L_x_83) ;  /* 0xfffffff5018c7547 */ /* 0x000fea000b83ffff */
[----:B------:R-:W-:Y:S07]  /*4b70*/  MOV R0, UR17 ;  /* 0x0000001100007c02 */ /* 0x000fee0008000f00 */
.L_x_84:
[----:B-1----:R-:W-:-:S04]  /*4b80*/  SHF.L.U32 R2, R15, 0x1f, RZ ;  /* 0x0000001f0f027819 */ /* 0x002fc800000006ff */
[----:B------:R1:W4:Y:S03]  /*4b90*/  SYNCS.PHASECHK.TRANS64.TRYWAIT P0, [R0+URZ+0x58], R2 ;  /* 0x00005802000075a7 */ /* 0x00032600080011ff */
[----:B----4-:R-:W-:Y:S05]  /*4ba0*/  @!P0 NANOSLEEP.SYNCS 0x989680 ;  /* 0x009896800000895d */ /* 0x010fea0003900000 */
[----:B------:R-:W4:Y:S02]  /*4bb0*/  @!P0 SYNCS.PHASECHK.TRANS64 P0, [R0+URZ+0x58], R2 ;  /* 0x00005802000085a7 */ /* 0x000f2400080010ff */
[----:B--234-:R-:W-:Y:S05]  /*4bc0*/  @P0 EXIT ;  /* 0x000000000000094d */ /* 0x01cfea0003800000 */
[----:B------:R-:W-:Y:S05]  /*4bd0*/  BRA `(.L_x_84) ;  /* 0xfffffffc00e87947 */ /* 0x000fea000383ffff */
.L_x_75:
[----:B------:R-:W-:-:S06]  /*4be0*/  UISETP.GE.AND UP0, UPT, UR22, 0x4, UPT ;  /* 0x000000041600788c */ /* 0x000fcc000bf06270 */
[----:B------:R-:W-:-:S13]  /*4bf0*/  PLOP3.LUT P0, PT, PT, PT, UP0, 0x80, 0x8 ;  /* 0x000000000008781c */ /* 0x000fda0003f0f008 */
[----:B-1----:R-:W-:Y:S05]  /*4c00*/  @!P0 EXIT ;  /* 0x000000000000894d */ /* 0x002fea0003800000 */
[----:B------:R-:W-:Y:S01]  /*4c10*/  BAR.SYNC.DEFER_BLOCKING 0x6, 0xa0 ;  /* 0x0182800000007b1d */ /* 0x000fe20000010000 */
[C---:B------:R-:W-:Y:S02]  /*4c20*/  IMAD.SHL.U32 R7, R76.reuse, 0x40, RZ ;  /* 0x000000404c077824 */ /* 0x040fe400078e00ff */
[----:B------:R-:W-:Y:S02]  /*4c30*/  HFMA2 R81, -RZ, RZ, 0, 0 ;  /* 0x00000000ff517431 */ /* 0x000fe400000001ff */
[C---:B------:R-:W-:Y:S01]  /*4c40*/  IMAD.SHL.U32 R4, R76.reuse, 0x20, RZ ;  /* 0x000000204c047824 */ /* 0x040fe200078e00ff */
[----:B------:R-:W-:Y:S01]  /*4c50*/  CS2R R82, SRZ ;  /* 0x0000000000527805 */ /* 0x000fe2000001ff00 */
[----:B------:R-:W-:Y:S01]  /*4c60*/  IMAD.SHL.U32 R6, R76, 0x2, RZ ;  /* 0x000000024c067824 */ /* 0x000fe200078e00ff */
[----:B------:R-:W-:Y:S01]  /*4c70*/  UMOV UR44, 0x400 ;  /* 0x00000400002c7882 */ /* 0x000fe20000000000 */
[----:B------:R-:W-:Y:S01]  /*4c80*/  LOP3.LUT R5, R7, 0x180, RZ, 0xc0, !PT ;  /* 0x0000018007057812 */ /* 0x000fe200078ec0ff */
[----:B------:R-:W-:Y:S01]  /*4c90*/  ULEA UR44, UR48, UR44, 0x18 ;  /* 0x0000002c302c7291 */ /* 0x000fe2000f8ec0ff */
[----:B------:R-:W-:Y:S01]  /*4ca0*/  LOP3.LUT R4, R4, 0xc00, RZ, 0xc0, !PT ;  /* 0x00000c0004047812 */ /* 0x000fe200078ec0ff */
[----:B------:R-:W1:Y:S01]  /*4cb0*/  LDC.64 R72, c[0x0][0x888] ;  /* 0x00022200ff487b82 */ /* 0x000e620000000a00 */
[----:B------:R-:W-:Y:S01]  /*4cc0*/  LOP3.LUT R6, R5, 0x20, R6, 0xf8, !PT ;  /* 0x0000002005067812 */ /* 0x000fe200078ef806 */
[----:B------:R-:W-:Y:S01]  /*4cd0*/  IMAD.SHL.U32 R5, R76, 0x8, RZ ;  /* 0x000000084c057824 */ /* 0x000fe200078e00ff */
[----:B------:R-:W-:Y:S01]  /*4ce0*/  LOP3.LUT R4, R4, 0x40, R7, 0xf8, !PT ;  /* 0x0000004004047812 */ /* 0x000fe200078ef807 */
[----:B------:R-:W-:Y:S01]  /*4cf0*/  IMAD.U32 R37, R76, 0x10000, RZ ;  /* 0x000100004c257824 */ /* 0x000fe200078e00ff */
[----:B------:R-:W-:Y:S01]  /*4d00*/  UIADD3 UR4, UPT, UPT, UR44, 0x1200, URZ ;  /* 0x000012002c047890 */ /* 0x000fe2000fffe0ff */
[----:B------:R-:W-:Y:S01]  /*4d10*/  IMAD.MOV.U32 R36, RZ, RZ, RZ ;  /* 0x000000ffff247224 */ /* 0x000fe200078e00ff */
[----:B------:R-:W-:Y:S01]  /*4d20*/  LOP3.LUT R5, R6, 0x30, R5, 0x78, !PT ;  /* 0x0000003006057812 */ /* 0x000fe200078e7805 */
[----:B------:R-:W2:Y:S01]  /*4d30*/  LDC.64 R74, c[0x0][0x890] ;  /* 0x00022400ff4a7b82 */ /* 0x000ea20000000a00 */
[----:B------:R-:W-:Y:S01]  /*4d40*/  LOP3.LUT R4, R4, 0x200, R7, 0xf8, !PT ;  /* 0x0000020004047812 */ /* 0x000fe200078ef807 */
[----:B------:R-:W-:Y:S01]  /*4d50*/  IMAD.MOV.U32 R84, RZ, RZ, RZ ;  /* 0x000000ffff547224 */ /* 0x000fe200078e00ff */
[----:B------:R-:W-:Y:S01]  /*4d60*/  LOP3.LUT R37, R37, 0x600000, RZ, 0xc0, !PT ;  /* 0x0060000025257812 */ /* 0x000fe200078ec0ff */
[----:B------:R-:W-:Y:S01]  /*4d70*/  IMAD.U32 R85, RZ, RZ, UR4 ;  /* 0x00000004ff557e24 */ /* 0x000fe2000f8e00ff */
[----:B------:R-:W-:Y:S01]  /*4d80*/  LOP3.LUT R78, R4, R5, RZ, 0xfc, !PT ;  /* 0x00000005044e7212 */ /* 0x000fe200078efcff */
[----:B------:R-:W3:Y:S01]  /*4d90*/  LDS R0, [UR44+0x120] ;  /* 0x0001202cff007984 */ /* 0x000ee20008000800 */
[----:B------:R-:W-:Y:S01]  /*4da0*/  IMAD.SHL.U32 R4, R76, 0x10, RZ ;  /* 0x000000104c047824 */ /* 0x000fe200078e00ff */
[----:B------:R-:W4:Y:S01]  /*4db0*/  LDC.64 R70, c[0x0][0x8b0] ;  /* 0x00022c00ff467b82 */ /* 0x000f220000000a00 */
[----:B------:R-:W-:Y:S01]  /*4dc0*/  IADD3 R77, PT, PT, R78, UR44, RZ ;  /* 0x0000002c4e4d7c10 */ /* 0x000fe2000fffe0ff */
[----:B------:R-:W1:Y:S02]  /*4dd0*/  LDCU UR50, c[0x0][0x370] ;  /* 0x00006e00ff3277ac */ /* 0x000e640008000800 */
[----:B------:R-:W-:Y:S01]  /*4de0*/  LOP3.LUT R4, R4, 0x20, RZ, 0xc0, !PT ;  /* 0x0000002004047812 */ /* 0x000fe200078ec0ff */
[----:B------:R-:W1:Y:S03]  /*4df0*/  LDCU.64 UR62, c[0x0][0x348] ;  /* 0x00006900ff3e77ac */ /* 0x000e660008000a00 */
[----:B------:R-:W1:Y:S01]  /*4e00*/  LDC.64 R68, c[0x0][0x8a8] ;  /* 0x00022a00ff447b82 */ /* 0x000e620000000a00 */
[----:B------:R-:W-:Y:S01]  /*4e10*/  IADD3 R77, PT, PT, -R4, 0x200, R77 ;  /* 0x00000200044d7810 */ /* 0x000fe20007ffe14d */
[----:B------:R-:W1:Y:S01]  /*4e20*/  LDCU UR41, c[0x0][0xb0c] ;  /* 0x00016180ff2977ac */ /* 0x000e620008000800 */
[----:B------:R-:W1:Y:S01]  /*4e30*/  LDCU UR39, c[0x0][0xb30] ;  /* 0x00016600ff2777ac */ /* 0x000e620008000800 */
[----:B------:R-:W1:Y:S01]  /*4e40*/  LDCU.64 UR58, c[0x0][0x888] ;  /* 0x00011100ff3a77ac */ /* 0x000e620008000a00 */
[----:B------:R-:W1:Y:S01]  /*4e50*/  LDCU.64 UR42, c[0x0][0xb28] ;  /* 0x00016500ff2a77ac */ /* 0x000e620008000a00 */
[----:B------:R-:W1:Y:S01]  /*4e60*/  LDCU.128 UR52, c[0x0][0xb10] ;  /* 0x00016200ff3477ac */ /* 0x000e620008000c00 */
[----:B------:R-:W1:Y:S01]  /*4e70*/  LDCU UR49, c[0x0][0x374] ;  /* 0x00006e80ff3177ac */ /* 0x000e620008000800 */
[----:B------:R-:W-:Y:S01]  /*4e80*/  UIADD3 UR56, UPT, UPT, UR44, 0x200, URZ ;  /* 0x000002002c387890 */ /* 0x000fe2000fffe0ff */
[----:B---3--:R-:W-:-:S11]  /*4e90*/  IMAD.IADD R37, R0, 0x1, R37 ;  /* 0x0000000100257824 */ /* 0x008fd600078e0225 */
.L_x_102:
[----:B------:R-:W-:Y:S02]  /*4ea0*/  LEA R3, R81, UR44, 0x3 ;  /* 0x0000002c51037c11 */ /* 0x000fe4000f8e18ff */
[----:B------:R-:W-:Y:S02]  /*4eb0*/  SHF.L.U32 R0, R83, 0x1f, RZ ;  /* 0x0000001f53007819 */ /* 0x000fe400000006ff */
[----:B-1----:R-:W-:Y:S02]  /*4ec0*/  LEA R4, R81, UR44, 0x4 ;  /* 0x0000002c51047c11 */ /* 0x002fe4000f8e20ff */
[----:B------:R-:W3:Y:S02]  /*4ed0*/  SYNCS.PHASECHK.TRANS64.TRYWAIT P0, [R3+URZ+0x70], R0 ;  /* 0x00007000030075a7 */ /* 0x000ee400080011ff */
[----:B--23--:R-:W-:Y:S05]  /*4ee0*/  @!P0 BRA `(.L_x_85) ;  /* 0x0000002000bc8947 */ /* 0x00cfea0003800000 */
.L_x_136:
[----:B------:R-:W1:Y:S01]  /*4ef0*/  LDS.128 R4, [R4+0x100] ;  /* 0x0001000004047984 */ /* 0x000e620000000c00 */
[----:B------:R-:W-:Y:S01]  /*4f00*/  UISETP.GE.AND UP0, UPT, UR40, 0x1, UPT ;  /* 0x000000012800788c */ /* 0x000fe2000bf06270 */
[----:B------:R-:W-:Y:S01]  /*4f10*/  @!PT LDS RZ, [RZ] ;  /* 0x00000000fffff984 */ /* 0x000fe20000000800 */
[----:B------:R-:W-:Y:S01]  /*4f20*/  @!PT LDS RZ, [RZ] ;  /* 0x00000000fffff984 */ /* 0x000fe20000000800 */
[----:B------:R-:W-:Y:S01]  /*4f30*/  @!PT LDS RZ, [RZ] ;  /* 0x00000000fffff984 */ /* 0x000fe20000000800 */
[----:B------:R-:W-:Y:S01]  /*4f40*/  @!PT LDS RZ, [RZ] ;  /* 0x00000000fffff984 */ /* 0x000fe20000000800 */
[----:B------:R2:W-:Y:S06]  /*4f50*/  MEMBAR.ALL.CTA ;  /* 0x0000000000007992 */ /* 0x0005ec0000008000 */
[----:B--2---:R-:W2:Y:S01]  /*4f60*/  FENCE.VIEW.ASYNC.S ;  /* 0x00000000000073c6 */ /* 0x004ea20000000000 */
[----:B-1----:R-:W-:Y:S11]  /*4f70*/  LOP3.LUT P0, RZ, R6, 0x1, RZ, 0xc0, !PT ;  /* 0x0000000106ff7812 */ /* 0x002ff6000780c0ff */
[----:B------:R-:W-:Y:S02]  /*4f80*/  @!UPT UIADD3 URZ, UPT, UPT, URZ, URZ, URZ ;  /* 0x000000fffffff290 */ /* 0x000fe4000fffe0ff */
[----:B--2---:R-:W-:Y:S01]  /*4f90*/  VOTEU.ANY UP1, P0 ;  /* 0x0000000000ff7886 */ /* 0x004fe20000020100 */
[----:B------:R-:W-:Y:S01]  /*4fa0*/  PLOP3.LUT P0, PT, PT, PT, UP1, 0x80, 0x8 ;  /* 0x000000000008781c */ /* 0x000fe20003f0f018 */
[----:B------:R-:W-:Y:S11]  /*4fb0*/  UP2UR UR47, UPR, URZ, 0x2 ;  /* 0x00000002ff2f7883 */ /* 0x000ff60008000000 */
[----:B------:R-:W-:Y:S01]  /*4fc0*/  @!UPT UIADD3 URZ, UPT, UPT, URZ, URZ, URZ ;  /* 0x000000fffffff290 */ /* 0x000fe2000fffe0ff */
        /* <DEDUP_REMOVED lines=13> */
[----:B------:R-:W2:Y:S01]  /*50a0*/  LDCU UR12, c[0x0][0xb20] ;  /* 0x00016400ff0c77ac */ /* 0x000ea20008000800 */
[----:B------:R-:W-:Y:S02]  /*50b0*/  UIMAD.WIDE.U32 UR4, UR49, UR55, URZ ;  /* 0x00000037310472a5 */ /* 0x000fe4000f8e00ff */
[----:B------:R-:W-:Y:S02]  /*50c0*/  UIMAD.WIDE.U32 UR6, UR50, UR52, URZ ;  /* 0x00000034320672a5 */ /* 0x000fe4000f8e00ff */
[----:B------:R-:W-:Y:S02]  /*50d0*/  UISETP.NE.AND UP0, UPT, UR54, 0x1, UPT ;  /* 0x000000013600788c */ /* 0x000fe4000bf05270 */
[----:B------:R-:W-:Y:S02]  /*50e0*/  UIMAD.WIDE.U32 UR8, UR37, UR55, URZ ;  /* 0x00000037250872a5 */ /* 0x000fe4000f8e00ff */
[----:B------:R-:W-:Y:S02]  /*50f0*/  UIMAD.WIDE.U32 UR10, UR38, UR52, URZ ;  /* 0x00000034260a72a5 */ /* 0x000fe4000f8e00ff */
[----:B------:R-:W-:Y:S02]  /*5100*/  UISETP.NE.AND UP1, UPT, UR41, 0x1, UPT ;  /* 0x000000012900788c */ /* 0x000fe4000bf25270 */
[----:B------:R-:W-:Y:S01]  /*5110*/  UISETP.NE.AND UP2, UPT, UR40, 0x1, UPT ;  /* 0x000000012800788c */ /* 0x000fe2000bf45270 */
[----:B------:R-:W-:Y:S02]  /*5120*/  UMOV UR4, UR5 ;  /* 0x0000000500047c82 */ /* 0x000fe40008000000 */
[----:B--2---:R-:W-:Y:S03]  /*5130*/  USHF.R.U32.HI UR5, URZ, UR12, UR4 ;  /* 0x0000000cff057299 */ /* 0x004fe60008011604 */
[----:B------:R-:W-:Y:S02]  /*5140*/  UMOV UR4, UR7 ;  /* 0x0000000700047c82 */ /* 0x000fe40008000000 */
[----:B------:R-:W-:Y:S02]  /*5150*/  USHF.R.U32.HI UR7, URZ, UR53, UR4 ;  /* 0x00000035ff077299 */ /* 0x000fe40008011604 */
[----:B------:R-:W-:Y:S02]  /*5160*/  USEL UR4, UR49, UR5, !UP0 ;  /* 0x0000000531047287 */ /* 0x000fe4000c000000 */
[----:B------:R-:W-:Y:S01]  /*5170*/  USEL UR7, UR50, UR7, !UP1 ;  /* 0x0000000732077287 */ /* 0x000fe2000c800000 */
[----:B------:R-:W-:Y:S01]  /*5180*/  UMOV UR5, UR9 ;  /* 0x0000000900057c82 */ /* 0x000fe20008000000 */
[----:B------:R-:W-:Y:S02]  /*5190*/  UIMAD.WIDE.U32 UR8, UR4, UR42, URZ ;  /* 0x0000002a040872a5 */ /* 0x000fe4000f8e00ff */
[----:B------:R-:W-:Y:S03]  /*51a0*/  USHF.R.U32.HI UR6, URZ, UR12, UR5 ;  /* 0x0000000cff067299 */ /* 0x000fe60008011605 */
[----:B------:R-:W-:Y:S01]  /*51b0*/  UMOV UR5, UR11 ;  /* 0x0000000b00057c82 */ /* 0x000fe20008000000 */
[----:B------:R-:W-:Y:S02]  /*51c0*/  UIMAD.WIDE.U32 UR10, UR7, UR42, URZ ;  /* 0x0000002a070a72a5 */ /* 0x000fe4000f8e00ff */
[----:B------:R-:W-:Y:S02]  /*51d0*/  USHF.R.U32.HI UR12, URZ, UR53, UR5 ;  /* 0x00000035ff0c7299 */ /* 0x000fe40008011605 */
[----:B------:R-:W-:Y:S01]  /*51e0*/  USEL UR6, UR37, UR6, !UP0 ;  /* 0x0000000625067287 */ /* 0x000fe2000c000000 */
[----:B------:R-:W-:Y:S02]  /*51f0*/  UMOV UR5, UR9 ;  /* 0x0000000900057c82 */ /* 0x000fe40008000000 */
[----:B------:R-:W-:Y:S01]  /*5200*/  UMOV UR10, UR11 ;  /* 0x0000000b000a7c82 */ /* 0x000fe20008000000 */
[----:B------:R-:W-:Y:S02]  /*5210*/  @UP2 USHF.R.U32.HI UR4, URZ, UR43, UR5 ;  /* 0x0000002bff042299 */ /* 0x000fe40008011605 */
[----:B------:R-:W-:Y:S02]  /*5220*/  @UP2 USHF.R.U32.HI UR7, URZ, UR43, UR10 ;  /* 0x0000002bff072299 */ /* 0x000fe4000801160a */
[----:B------:R-:W-:Y:S02]  /*5230*/  UIMAD UR4, UR40, UR4, URZ ;  /* 0x00000004280472a4 */ /* 0x000fe4000f8e02ff */
[----:B------:R-:W-:Y:S02]  /*5240*/  UIMAD.WIDE.U32 UR10, UR6, UR42, URZ ;  /* 0x0000002a060a72a5 */ /* 0x000fe4000f8e00ff */
[----:B------:R-:W-:Y:S02]  /*5250*/  USEL UR5, UR38, UR12, !UP1 ;  /* 0x0000000c26057287 */ /* 0x000fe4000c800000 */
[----:B------:R-:W-:Y:S02]  /*5260*/  UIMAD UR8, UR40, UR7, URZ ;  /* 0x00000007280872a4 */ /* 0x000fe4000f8e02ff */
[----:B------:R-:W-:Y:S03]  /*5270*/  UISETP.GE.AND UP0, UPT, UR6, UR4, UPT ;  /* 0x000000040600728c */ /* 0x000fe6000bf06270 */
[----:B------:R-:W-:Y:S01]  /*5280*/  UMOV UR4, UR11 ;  /* 0x0000000b00047c82 */ /* 0x000fe20008000000 */
[----:B------:R-:W-:Y:S02]  /*5290*/  UISETP.GE.OR UP0, UPT, UR5, UR8, UP0 ;  /* 0x000000080500728c */ /* 0x000fe40008706670 */
[----:B------:R-:W-:Y:S02]  /*52a0*/  USHF.R.U32.HI UR4, URZ, UR43, UR4 ;  /* 0x0000002bff047299 */ /* 0x000fe40008011604 */
[----:B------:R-:W-:Y:S02]  /*52b0*/  UIMAD.WIDE.U32 UR8, UR5, UR42, URZ ;  /* 0x0000002a050872a5 */ /* 0x000fe4000f8e00ff */
[----:B------:R-:W-:Y:S02]  /*52c0*/  USEL UR11, UR6, UR4, !UP2 ;  /* 0x00000004060b7287 */ /* 0x000fe4000d000000 */
[----:B------:R-:W-:Y:S02]  /*52d0*/  UIADD3 UR8, UPT, UPT, -UR5, URZ, URZ ;  /* 0x000000ff05087290 */ /* 0x000fe4000fffe1ff */
[----:B------:R-:W-:Y:S01]  /*52e0*/  UIADD3 UR10, UPT, UPT, -UR11, URZ, URZ ;  /* 0x000000ff0b0a7290 */ /* 0x000fe2000fffe1ff */
[----:B------:R-:W-:Y:S01]  /*52f0*/  @!UP0 UMOV UR4, UR9 ;  /* 0x0000000900048c82 */ /* 0x000fe20008000000 */
[----:B------:R-:W-:Y:S02]  /*5300*/  UIADD3 UR9, UPT, UPT, -UR6, URZ, URZ ;  /* 0x000000ff06097290 */ /* 0x000fe4000fffe1ff */
[----:B------:R-:W-:Y:S02]  /*5310*/  @!UP0 USHF.R.U32.HI UR4, URZ, UR43, UR4 ;  /* 0x0000002bff048299 */ /* 0x000fe40008011604 */
[----:B------:R-:W-:Y:S02]  /*5320*/  UIMAD UR10, UR40, UR10, UR6 ;  /* 0x0000000a280a72a4 */ /* 0x000fe4000f8e0206 */
[----:B------:R-:W-:Y:S04]  /*5330*/  @!UP0 USEL UR4, UR5, UR4, !UP2 ;  /* 0x0000000405048287 */ /* 0x000fe8000d000000 */
[----:B------:R-:W-:Y:S02]  /*5340*/  @!UP0 UIMAD UR10, UR7, UR10, UR4 ;  /* 0x0000000a070a82a4 */ /* 0x000fe4000f8e0204 */
[----:B------:R-:W-:Y:S02]  /*5350*/  @!UP0 UIADD3 UR11, UPT, UPT, UR11, -UR4, URZ ;  /* 0x800000040b0b8290 */ /* 0x000fe4000fffe0ff */
[----:B------:R-:W-:Y:S02]  /*5360*/  UIMAD UR7, UR41, UR8, UR38 ;  /* 0x00000008290772a4 */ /* 0x000fe4000f8e0226 */
[----:B------:R-:W-:Y:S02]  /*5370*/  @!UP0 UIMAD UR6, UR11, UR40, UR5 ;  /* 0x000000280b0682a4 */ /* 0x000fe4000f8e0205 */
[----:B------:R-:W-:Y:S01]  /*5380*/  UIMAD UR4, UR54, UR9, UR37 ;  /* 0x00000009360472a4 */ /* 0x000fe2000f8e0225 */
[----:B------:R-:W-:Y:S02]  /*5390*/  @!UP0 UMOV UR5, UR10 ;  /* 0x0000000a00058c82 */ /* 0x000fe40008000000 */
[----:B------:R-:W-:Y:S02]  /*53a0*/  UIMAD UR38, UR5, UR41, UR7 ;  /* 0x00000029052672a4 */ /* 0x000fe4000f8e0207 */
[----:B------:R-:W-:Y:S11]  /*53b0*/  UIMAD UR37, UR6, UR54, UR4 ;  /* 0x00000036062572a4 */ /* 0x000ff6000f8e0204 */
[----:B------:R-:W-:Y:S01]  /*53c0*/  @!UPT UIADD3 URZ, UPT, UPT, URZ, URZ, URZ ;  /* 0x000000fffffff290 */ /* 0x000fe2000fffe0ff */
.L_x_86:
[----:B------:R-:W-:Y:S01]  /*53d0*/  UISETP.NE.AND UP0, UPT, UR39, 0x1, UPT ;  /* 0x000000012700788c */ /* 0x000fe2000bf05270 */
[----:B------:R-:W-:Y:S10]  /*53e0*/  IADD3 R81, PT, PT, R81, 0x1, RZ ;  /* 0x0000000151517810 */ /* 0x000ff40007ffe0ff */
[----:B------:R-:W2:Y:S01]  /*53f0*/  @!UP0 LDCU.128 UR12, c[0x0][0xb10] ;  /* 0x00016200ff0c87ac */ /* 0x000ea20008000c00 */
[----:B------:R-:W3:Y:S01]  /*5400*/  @!UP0 LDCU UR5, c[0x0][0xb0c] ;  /* 0x00016180ff0587ac */ /* 0x000ee20008000800 */
[----:B------:R-:W4:Y:S01]  /*5410*/  @!UP0 LDCU UR10, c[0x0][0xb20] ;  /* 0x00016400ff0a87ac */ /* 0x000f220008000800 */
[----:B--2---:R-:W-:Y:S02]  /*5420*/  UIMAD.WIDE.U32 UR8, UR38, UR12, URZ ;  /* 0x0000000c260872a5 */ /* 0x004fe4000f8e00ff */
[----:B------:R-:W-:Y:S02]  /*5430*/  UIMAD.WIDE.U32 UR6, UR37, UR15, URZ ;  /* 0x0000000f250672a5 */ /* 0x000fe4000f8e00ff */
[----:B------:R-:W-:Y:S03]  /*5440*/  @!UP0 UISETP.NE.AND UP1, UPT, UR14, 0x1, UPT ;  /* 0x000000010e00888c */ /* 0x000fe6000bf25270 */
[----:B------:R-:W-:Y:S01]  /*5450*/  @!UP0 UMOV UR4, UR9 ;  /* 0x0000000900048c82 */ /* 0x000fe20008000000 */
[----:B---3--:R-:W-:Y:S02]  /*5460*/  @!UP0 UISETP.NE.AND UP2, UPT, UR5, 0x1, UPT ;  /* 0x000000010500888c */ /* 0x008fe4000bf45270 */
[----:B------:R-:W-:Y:S01]  /*5470*/  @!UP0 USHF.R.U32.HI UR4, URZ, UR13, UR4 ;  /* 0x0000000dff048299 */ /* 0x000fe20008011604 */
[----:B------:R-:W-:Y:S02]  /*5480*/  @!UP0 UMOV UR6, UR7 ;  /* 0x0000000700068c82 */ /* 0x000fe40008000000 */
[----:B----4-:R-:W-:Y:S02]  /*5490*/  @!UP0 USHF.R.U32.HI UR6, URZ, UR10, UR6 ;  /* 0x0000000aff068299 */ /* 0x010fe40008011606 */
[----:B------:R-:W-:Y:S02]  /*54a0*/  @!UP0 USEL UR7, UR38, UR4, !UP2 ;  /* 0x0000000426078287 */ /* 0x000fe4000d000000 */
[----:B------:R-:W-:Y:S04]  /*54b0*/  @!UP0 USEL UR6, UR37, UR6, !UP1 ;  /* 0x0000000625068287 */ /* 0x000fe8000c800000 */
[----:B------:R-:W-:Y:S02]  /*54c0*/  @!UP0 UIADD3 UR4, UPT, UPT, -UR7, UR6, URZ ;  /* 0x0000000607048290 */ /* 0x000fe4000fffe1ff */
[----:B------:R-:W-:Y:S02]  /*54d0*/  @!UP0 UIADD3 UR6, UPT, UPT, UR7, -UR6, URZ ;  /* 0x8000000607068290 */ /* 0x000fe4000fffe0ff */
[----:B------:R-:W-:Y:S02]  /*54e0*/  @!UP0 UIMAD UR38, UR4, UR5, UR38 ;  /* 0x00000005042682a4 */ /* 0x000fe4000f8e0226 */
[----:B------:R-:W-:Y:S02]  /*54f0*/  @!UP0 UIMAD UR37, UR6, UR14, UR37 ;  /* 0x0000000e062582a4 */ /* 0x000fe4000f8e0225 */
[----:B------:R-:W-:Y:S09]  /*5500*/  ULOP3.LUT UP0, URZ, UR56, 0x1b0, URZ, 0xc0, !UPT ;  /* 0x000001b038ff7892 */ /* 0x000ff2000f80c0ff */
[----:B------:R-:W-:Y:S05]  /*5510*/  BRA.U !UP0, `(.L_x_87) ;  /* 0x0000000108407547 */ /* 0x000fea000b800000 */
[----:B------:R-:W2:Y:S01]  /*5520*/  LDCU.64 UR8, c[0x4][0x80] ;  /* 0x01001000ff0877ac */ /* 0x000ea20008000a00 */
[----:B------:R-:W-:Y:S01]  /*5530*/  MOV R3, 0x0 ;  /* 0x0000000000037802 */ /* 0x000fe20000000f00 */
[----:B------:R-:W-:Y:S02]  /*5540*/  HFMA2 R12, -RZ, RZ, 0, 5.9604644775390625e-08 ;  /* 0x00000001ff0c7431 */ /* 0x000fe400000001ff */
[----:B------:R-:W-:Y:S02]  /*5550*/  IMAD.MOV.U32 R8, RZ, RZ, 0x70 ;  /* 0x00000070ff087424 */ /* 0x000fe400078e00ff */
[----:B------:R-:W-:Y:S01]  /*5560*/  IMAD.MOV.U32 R13, RZ, RZ, RZ ;  /* 0x000000ffff0d7224 */ /* 0x000fe200078e00ff */
[----:B------:R-:W3:Y:S01]  /*5570*/  LDCU.64 UR6, c[0x4][0x88] ;  /* 0x01001100ff0677ac */ /* 0x000ee20008000a00 */
[----:B------:R-:W4:Y:S01]  /*5580*/  LDC.64 R2, c[0x4][R3] ;  /* 0x0100000003027b82 */ /* 0x000f220000000a00 */
[----:B------:R-:W1:Y:S01]  /*5590*/  LDCU.64 UR4, c[0x4][0x8] ;  /* 0x01000100ff0477ac */ /* 0x000e620008000a00 */
[----:B--2---:R-:W-:Y:S01]  /*55a0*/  MOV R5, UR9 ;  /* 0x0000000900057c02 */ /* 0x004fe20008000f00 */
[----:B------:R-:W-:Y:S01]  /*55b0*/  IMAD.U32 R4, RZ, RZ, UR8 ;  /* 0x00000008ff047e24 */ /* 0x000fe2000f8e00ff */
[----:B---3--:R-:W-:Y:S01]  /*55c0*/  MOV R7, UR7 ;  /* 0x0000000700077c02 */ /* 0x008fe20008000f00 */
[----:B------:R-:W-:Y:S01]  /*55d0*/  IMAD.U32 R6, RZ, RZ, UR6 ;  /* 0x00000006ff067e24 */ /* 0x000fe2000f8e00ff */
[----:B-1----:R-:W-:Y:S01]  /*55e0*/  MOV R11, UR5 ;  /* 0x00000005000b7c02 */ /* 0x002fe20008000f00 */
[----:B------:R-:W-:Y:S02]  /*55f0*/  IMAD.U32 R10, RZ, RZ, UR4 ;  /* 0x00000004ff0a7e24 */ /* 0x000fe4000f8e00ff */
[----:B------:R-:W-:Y:S07]  /*5600*/  LEPC R20, `(.L_x_87) ;  /* 0x000000001014794e */ /* 0x000fee0000000000 */
[----:B----45:R-:W-:Y:S05]  /*5610*/  CALL.ABS.NOINC R2 ;  /* 0x0000000002007343 */ /* 0x030fea0003c00000 */
.L_x_87:
[----:B------:R-:W-:Y:S01]  /*5620*/  LOP3.LUT P0, RZ, R85, 0x1b0, RZ, 0xc0, !PT ;  /* 0x000001b055ff7812 */ /* 0x000fe2000780c0ff */
[----:B------:R-:W-:Y:S11]  /*5630*/  BSSY.RECONVERGENT B6, `(.L_x_88) ;  /* 0x0000013000067945 */ /* 0x000ff60003800200 */
[----:B------:R-:W-:Y:S01]  /*5640*/  @!UPT UIADD3 URZ, UPT, UPT, URZ, URZ, URZ ;  /* 0x000000fffffff290 */ /* 0x000fe2000fffe0ff */
[----:B------:R-:W-:Y:S05]  /*5650*/  @!P0 BRA `(.L_x_89) ;  /* 0x0000000000408947 */ /* 0x000fea0003800000 */
        /* <DEDUP_REMOVED lines=16> */
.L_x_89:
[----:B------:R-:W-:Y:S05]  /*5760*/  BSYNC.RECONVERGENT B6 ;  /* 0x0000000000067941 */ /* 0x000fea0003800200 */
.L_x_88:
[----:B------:R-:W-:Y:S01]  /*5770*/  ISETP.NE.U32.AND P3, PT, R74, RZ, PT ;  /* 0x000000ff4a00720c */ /* 0x000fe20003f65070 */
[----:B------:R-:W-:Y:S01]  /*5780*/  UISETP.NE.AND UP1, UPT, UR61, URZ, UPT ;  /* 0x000000ff3d00728c */ /* 0x000fe2000bf25270 */
[----:B------:R-:W-:Y:S02]  /*5790*/  ISETP.NE.U32.AND P4, PT, R70, RZ, PT ;  /* 0x000000ff4600720c */ /* 0x000fe40003f85070 */
[----:B------:R-:W-:Y:S02]  /*57a0*/  ISETP.NE.AND.EX P3, PT, R75, RZ, PT, P3 ;  /* 0x000000ff4b00720c */ /* 0x000fe40003f65330 */
[----:B------:R-:W-:Y:S02]  /*57b0*/  PLOP3.LUT P1, PT, PT, PT, PT, 0x8, 0x80 ;  /* 0x000000000080781c */ /* 0x000fe40003f2e170 */
[----:B------:R-:W-:Y:S02]  /*57c0*/  PLOP3.LUT P0, PT, PT, PT, UP1, 0x80, 0x8 ;  /* 0x000000000008781c */ /* 0x000fe40003f0f018 */
[----:B------:R-:W-:Y:S02]  /*57d0*/  ISETP.NE.AND.EX P4, PT, R71, RZ, PT, P4 ;  /* 0x000000ff4700720c */ /* 0x000fe40003f85340 */
[----:B------:R-:W2:Y:S09]  /*57e0*/  @UP1 LDCU.64 UR4, c[0x0][0x888] ;  /* 0x00011100ff0417ac */ /* 0x000eb20008000a00 */
[----:B------:R-:W-:Y:S01]  /*57f0*/  @P0 PLOP3.LUT P1, PT, P3, PT, PT, 0x80, 0x8 ;  /* 0x000000000008081c */ /* 0x000fe20001f2f070 */
[----:B--2---:R-:W-:Y:S04]  /*5800*/  @UP1 UISETP.NE.U32.AND UP0, UPT, UR4, URZ, UPT ;  /* 0x000000ff0400128c */ /* 0x004fe8000bf05070 */
[----:B------:R-:W-:Y:S04]  /*5810*/  @UP1 UISETP.NE.AND.EX UP0, UPT, UR5, URZ, UPT, UP0 ;  /* 0x000000ff0500128c */ /* 0x000fe8000bf05300 */
[----:B------:R-:W-:Y:S01]  /*5820*/  @UP1 USEL UR4, URZ, 0xffffffff, UP0 ;  /* 0xffffffffff041887 */ /* 0x000fe20008000000 */
[----:B------:R-:W-:Y:S11]  /*5830*/  @!P3 BRA `(.L_x_90) ;  /* 0x000000000030b947 */ /* 0x000ff60003800000 */
[----:B------:R-:W-:Y:S01]  /*5840*/  ISETP.NE.U32.AND P2, PT, R72, RZ, PT ;  /* 0x000000ff4800720c */ /* 0x000fe20003f45070 */
[----:B------:R-:W2:Y:S01]  /*5850*/  LDCU.64 UR6, c[0x0][0x358] ;  /* 0x00006b00ff0677ac */ /* 0x000ea20008000a00 */
[----:B------:R-:W-:Y:S02]  /*5860*/  IMAD.MOV.U32 R79, RZ, RZ, 0x1 ;  /* 0x00000001ff4f7424 */ /* 0x000fe400078e00ff */
[----:B------:R-:W-:Y:S11]  /*5870*/  ISETP.NE.AND.EX P2, PT, R73, RZ, PT, P2 ;  /* 0x000000ff4900720c */ /* 0x000ff60003f45320 */
[----:B------:R-:W-:Y:S02]  /*5880*/  @!UPT UIADD3 URZ, UPT, UPT, URZ, URZ, URZ ;  /* 0x000000fffffff290 */ /* 0x000fe4000fffe0ff */
[----:B------:R-:W3:Y:S01]  /*5890*/  @P2 LDC.64 R2, c[0x0][0x888] ;  /* 0x00022200ff022b82 */ /* 0x000ee20000000a00 */
[----:B-1----:R-:W-:Y:S04]  /*58a0*/  @P2 IMAD R0, R74, UR36, RZ ;  /* 0x000000244a002c24 */ /* 0x002fe8000f8e02ff */
[----:B---3--:R-:W-:Y:S04]  /*58b0*/  @P2 IMAD.WIDE R2, R0, 0x4, R2 ;  /* 0x0000000400022825 */ /* 0x008fe800078e0202 */
[----:B------:R-:W-:Y:S01]  /*58c0*/  HFMA2 R0, -RZ, RZ, 0, 5.9604644775390625e-08 ;  /* 0x00000001ff007431 */ /* 0x000fe200000001ff */
[----:B--2--5:R2:W5:Y:S04]  /*58d0*/  @P2 LDG.E R39, desc[UR6][R2.64] ;  /* 0x0000000602272981 */ /* 0x024568000c1e1900 */
[----:B------:R-:W-:Y:S01]  /*58e0*/  @!P2 PRMT R79, R0, 0x7610, R79 ;  /* 0x00007610004fa816 */ /* 0x000fe2000000004f */
[----:B--2---:R-:W3:Y:S06]  /*58f0*/  @!P2 LDC R39, c[0x0][0x880] ;  /* 0x00022000ff27ab82 */ /* 0x004eec0000000800 */
.L_x_90:
[----:B------:R-:W-:Y:S05]  /*5900*/  @!P4 BRA `(.L_x_91) ;  /* 0x000000000024c947 */ /* 0x000fea0003800000 */
[----:B------:R-:W-:Y:S01]  /*5910*/  ISETP.NE.U32.AND P2, PT, R68, RZ, PT ;  /* 0x000000ff4400720c */ /* 0x000fe20003f45070 */
[----:B------:R-:W2:Y:S03]  /*5920*/  LDCU.64 UR6, c[0x0][0x358] ;  /* 0x00006b00ff0677ac */ /* 0x000ea60008000a00 */
[----:B------:R-:W-:Y:S11]  /*5930*/  ISETP.NE.AND.EX P2, PT, R69, RZ, PT, P2 ;  /* 0x000000ff4500720c */ /* 0x000ff60003f45320 */
[----:B------:R-:W-:Y:S02]  /*5940*/  @!UPT UIADD3 URZ, UPT, UPT, URZ, URZ, URZ ;  /* 0x000000fffffff290 */ /* 0x000fe4000fffe0ff */
[----:B------:R-:W4:Y:S01]  /*5950*/  @P2 LDC.64 R2, c[0x0][0x8a8] ;  /* 0x00022a00ff022b82 */ /* 0x000f220000000a00 */
[----:B-1----:R-:W-:Y:S04]  /*5960*/  @P2 IMAD R0, R70, UR36, RZ ;  /* 0x0000002446002c24 */ /* 0x002fe8000f8e02ff */
[----:B----4-:R-:W-:Y:S05]  /*5970*/  @P2 IMAD.WIDE R2, R0, 0x4, R2 ;  /* 0x0000000400022825 */ /* 0x010fea00078e0202 */
[----:B--2--5:R2:W5:Y:S02]  /*5980*/  @P2 LDG.E R38, desc[UR6][R2.64] ;  /* 0x0000000602262981 */ /* 0x024564000c1e1900 */
[----:B--2---:R-:W4:Y:S02]  /*5990*/  @!P2 LDC R38, c[0x0][0x8a0] ;  /* 0x00022800ff26ab82 */ /* 0x004f240000000800 */
.L_x_91:
[----:B---3-5:R-:W-:Y:S01]  /*59a0*/  @P0 FSETP.NEU.AND P4, PT, R39, RZ, PT ;  /* 0x000000ff2700020b */ /* 0x028fe20003f8d000 */
[----:B-1----:R-:W-:Y:S01]  /*59b0*/  IMAD.U32 R0, RZ, RZ, UR4 ;  /* 0x00000004ff007e24 */ /* 0x002fe2000f8e00ff */
[----:B------:R-:W-:Y:S01]  /*59c0*/  @P0 LOP3.LUT P2, RZ, R79, 0xff, RZ, 0xc0, !PT ;  /* 0x000000ff4fff0812 */ /* 0x000fe2000784c0ff */
[----:B------:R-:W-:Y:S01]  /*59d0*/  BSSY B1, `(.L_x_92) ;  /* 0x0000039000017945 */ /* 0x000fe20003800000 */
[----:B------:R-:W-:Y:S02]  /*59e0*/  @P0 SEL R2, RZ, 0xffffffff, P4 ;  /* 0xffffffffff020807 */ /* 0x000fe40002000000 */
[----:B------:R-:W-:Y:S02]  /*59f0*/  CS2R R66, SRZ ;  /* 0x0000000000427805 */ /* 0x000fe4000001ff00 */
[----:B------:R-:W-:Y:S02]  /*5a00*/  LEA R22, R36, UR44, 0x3 ;  /* 0x0000002c24167c11 */ /* 0x000fe4000f8e18ff */
[----:B------:R-:W-:Y:S02]  /*5a10*/  CS2R R64, SRZ ;  /* 0x0000000000407805 */ /* 0x000fe4000001ff00 */
[----:B------:R-:W-:Y:S02]  /*5a20*/  @P1 SEL R2, R0, R2, !P2 ;  /* 0x0000000200021207 */ /* 0x000fe40005000000 */
[----:B------:R-:W-:Y:S02]  /*5a30*/  CS2R R18, SRZ ;  /* 0x0000000000127805 */ /* 0x000fe4000001ff00 */
[----:B------:R-:W-:Y:S02]  /*5a40*/  SHF.L.U32 R3, R84, 0x1f, RZ ;  /* 0x0000001f54037819 */ /* 0x000fe400000006ff */
[----:B------:R-:W-:Y:S02]  /*5a50*/  CS2R R16, SRZ ;  /* 0x0000000000107805 */ /* 0x000fe4000001ff00 */
[----:B------:R-:W-:Y:S02]  /*5a60*/  @P0 LOP3.LUT R2, R2, 0x1, RZ, 0xc0, !PT ;  /* 0x0000000102020812 */ /* 0x000fe400078ec0ff */
[----:B------:R-:W-:Y:S02]  /*5a70*/  PLOP3.LUT P5, PT, PT, PT, PT, 0x8, 0x80 ;  /* 0x000000000080781c */ /* 0x000fe40003fae170 */
[----:B------:R-:W-:Y:S02]  /*5a80*/  ISETP.NE.U32.OR P1, PT, R2, 0x1, !P0 ;  /* 0x000000010200780c */ /* 0x000fe40004725470 */
[----:B------:R-:W-:Y:S11]  /*5a90*/  LEA.HI R2, R36, R36, RZ, 0x1 ;  /* 0x0000002424027211 */ /* 0x000ff600078f08ff */
[----:B------:R-:W-:Y:S04]  /*5aa0*/  @P1 SHF.L.U32 R0, R82, 0x1f, RZ ;  /* 0x0000001f52001819 */ /* 0x000fe800000006ff */
[----:B------:R1:W2:Y:S01]  /*5ab0*/  @P1 SYNCS.PHASECHK.TRANS64.TRYWAIT P0, [UR44+0x50], R0 ;  /* 0x00005000ff0015a7 */ /* 0x0002a2000800112c */
[----:B------:R3:W3:Y:S01]  /*5ac0*/  SYNCS.PHASECHK.TRANS64.TRYWAIT P4, [R22+URZ+0x90], R3 ;  /* 0x00009003160075a7 */ /* 0x0006e200080811ff */
[C---:B-1----:R-:W-:Y:S01]  /*5ad0*/  IMAD.SHL.U32 R0, R2.reuse, 0x20, RZ ;  /* 0x0000002002007824 */ /* 0x042fe200078e00ff */
[----:B------:R-:W-:Y:S04]  /*5ae0*/  LOP3.LUT R2, R2, 0xffe, RZ, 0xc0, !PT ;  /* 0x00000ffe02027812 */ /* 0x000fe800078ec0ff */
[----:B------:R-:W-:Y:S01]  /*5af0*/  LOP3.LUT R0, R0, 0xffffffc0, RZ, 0xc0, !PT ;  /* 0xffffffc000007812 */ /* 0x000fe200078ec0ff */
[----:B------:R-:W-:Y:S04]  /*5b00*/  IMAD.IADD R2, R36, 0x1, -R2 ;  /* 0x0000000124027824 */ /* 0x000fe800078e0a02 */
[----:B------:R-:W-:Y:S04]  /*5b10*/  IMAD.IADD R0, R37, 0x1, R0 ;  /* 0x0000000125007824 */ /* 0x000fe800078e0200 */
[----:B------:R-:W-:Y:S01]  /*5b20*/  IMAD R2, R2, 0x100000, R0 ;  /* 0x0010000002027824 */ /* 0x000fe200078e0200 */
[----:B--2---:R-:W-:Y:S01]  /*5b30*/  @P1 PLOP3.LUT P5, PT, P0, PT, PT, 0x8, 0x80 ;  /* 0x000000000080181c */ /* 0x004fe200007ae170 */
[----:B------:R-:W-:Y:S01]  /*5b40*/  @!UPT UIADD3 URZ, UPT, UPT, URZ, URZ, URZ ;  /* 0x000000fffffff290 */ /* 0x000fe2000fffe0ff */
[----:B---3--:R-:W-:Y:S11]  /*5b50*/  @!P1 BRA `(.L_x_93) ;  /* 0x0000000000809947 */ /* 0x008ff60003800000 */
[----:B------:R-:W-:Y:S01]  /*5b60*/  ISETP.NE.U32.AND P0, PT, RZ, UR58, PT ;  /* 0x0000003aff007c0c */ /* 0x000fe2000bf05070 */
[----:B------:R-:W-:Y:S01]  /*5b70*/  BSSY B0, `(.L_x_94) ;  /* 0x0000012000007945 */ /* 0x000fe20003800000 */
[----:B------:R-:W-:Y:S02]  /*5b80*/  FSETP.NEU.AND P2, PT, R39, RZ, PT ;  /* 0x000000ff2700720b */ /* 0x000fe40003f4d000 */
[----:B------:R-:W-:Y:S02]  /*5b90*/  CS2R R18, SRZ ;  /* 0x0000000000127805 */ /* 0x000fe4000001ff00 */
[----:B------:R-:W-:Y:S02]  /*5ba0*/  ISETP.NE.AND.EX P0, PT, RZ, UR59, PT, P0 ;  /* 0x0000003bff007c0c */ /* 0x000fe4000bf05300 */
[----:B------:R-:W-:Y:S02]  /*5bb0*/  CS2R R16, SRZ ;  /* 0x0000000000107805 */ /* 0x000fe4000001ff00 */
[----:B------:R-:W-:Y:S02]  /*5bc0*/  LOP3.LUT P1, RZ, R79, 0xff, RZ, 0xc0, !PT ;  /* 0x000000ff4fff7812 */ /* 0x000fe4000782c0ff */
[----:B------:R-:W-:Y:S02]  /*5bd0*/  CS2R R66, SRZ ;  /* 0x0000000000427805 */ /* 0x000fe4000001ff00 */
[----:B------:R-:W-:Y:S02]  /*5be0*/  SEL R0, RZ, 0xffffffff, P2 ;  /* 0xffffffffff007807 */ /* 0x000fe40001000000 */
[----:B------:R-:W-:Y:S02]  /*5bf0*/  CS2R R64, SRZ ;  /* 0x0000000000407805 */ /* 0x000fe4000001ff00 */
[----:B------:R-:W-:Y:S04]  /*5c00*/  SEL R4, RZ, 0xffffffff, P0 ;  /* 0xffffffffff047807 */ /* 0x000fe80000000000 */
[----:B------:R-:W-:Y:S04]  /*5c10*/  @P3 SEL R0, R4, R0, !P1 ;  /* 0x0000000004003207 */ /* 0x000fe80004800000 */
[----:B------:R-:W-:Y:S04]  /*5c20*/  LOP3.LUT R0, R0, 0x1, RZ, 0xc0, !PT ;  /* 0x0000000100007812 */ /* 0x000fe800078ec0ff */
[----:B------:R-:W-:Y:S01]  /*5c30*/  ISETP.NE.U32.AND P0, PT, R0, 0x1, PT ;  /* 0x000000010000780c */ /* 0x000fe20003f05070 */
[----:B------:R-:W-:Y:S01]  /*5c40*/  @!UPT UIADD3 URZ, UPT, UPT, URZ, URZ, URZ ;  /* 0x000000fffffff290 */ /* 0x000fe2000fffe0ff */
[----:B------:R-:W-:Y:S11]  /*5c50*/  @!P5 BRA `(.L_x_95) ;  /* 0x00000000000cd947 */ /* 0x000ff60003800000 */
[----:B------:R-:W-:Y:S04]  /*5c60*/  SHF.L.U32 R4, R82, 0x1f, RZ ;  /* 0x0000001f52047819 */ /* 0x000fe800000006ff */
[----:B------:R-:W1:Y:S02]  /*5c70*/  SYNCS.PHASECHK.TRANS64.TRYWAIT P1, [UR44+0x50], R4 ;  /* 0x00005004ff0075a7 */ /* 0x000e64000802112c */
[----:B-1----:R-:W-:Y:S05]  /*5c80*/  @!P1 BRA `(.L_x_96) ;  /* 0x0000001400689947 */ /* 0x002fea0003800000 */
.L_x_95:
[----:B------:R-:W-:Y:S05]  /*5c90*/  BSYNC B0 ;  /* 0x0000000000007941 */ /* 0x000fea0003800000 */
.L_x_94:
[----:B------:R2:W3:Y:S01]  /*5ca0*/  @P0 LDS.128 R16, [R78+UR44+0x200] ;  /* 0x0002002c4e100984 */ /* 0x0004e20008000c00 */
[----:B------:R-:W-:Y:S01]  /*5cb0*/  UIADD3 UR4, UPT, UPT, UR44, 0x58, URZ ;  /* 0x000000582c047890 */ /* 0x000fe2000fffe0ff */
[----:B------:R-:W-:Y:S02]  /*5cc0*/  LOP3.LUT R82, R82, 0x1, RZ, 0x3c, !PT ;  /* 0x0000000152527812 */ /* 0x000fe400078e3cff */
[----:B------:R2:W1:Y:S01]  /*5cd0*/  @P0 LDS.128 R64, [R77+0x10] ;  /* 0x000010004d400984 */ /* 0x0004620000000c00 */
[----:B------:R-:W-:Y:S01]  /*5ce0*/  UPRMT UR4, UR48, 0x654, UR4 ;  /* 0x0000065430047896 */ /* 0x000fe20008000004 */
[----:B------:R-:W-:Y:S01]  /*5cf0*/  @!PT LDS RZ, [RZ] ;  /* 0x00000000fffff984 */ /* 0x000fe20000000800 */
[----:B------:R-:W-:Y:S01]  /*5d00*/  @!PT LDS RZ, [RZ] ;  /* 0x00000000fffff984 */ /* 0x000fe20000000800 */
[----:B------:R-:W-:Y:S01]  /*5d10*/  @!PT LDS RZ, [RZ] ;  /* 0x00000000fffff984 */ /* 0x000fe20000000800 */
[----:B------:R-:W-:Y:S01]  /*5d20*/  @!PT LDS RZ, [RZ] ;  /* 0x00000000fffff984 */ /* 0x000fe20000000800 */
[----:B------:R5:W-:Y:S06]  /*5d30*/  MEMBAR.ALL.CTA ;  /* 0x0000000000007992 */ /* 0x000bec0000008000 */
[----:B-----5:R-:W5:Y:S02]  /*5d40*/  FENCE.VIEW.ASYNC.S ;  /* 0x00000000000073c6 */ /* 0x020f640000000000 */
[----:B-----5:R-:W-:Y:S03]  /*5d50*/  SYNCS.ARRIVE.TRANS64.RED.A1T0 RZ, [UR4], RZ ;  /* 0x000000ffffff79a7 */ /* 0x020fe60008100404 */
.L_x_93:
[----:B------:R-:W-:Y:S05]  /*5d60*/  BSYNC B1 ;  /* 0x0000000000017941 */ /* 0x000fea0003800000 */
.L_x_92:
[----:B-1----:R-:W-:Y:S04]  /*5d70*/  SHF.R.U32.HI R0, RZ, 0x15, R2 ;  /* 0x00000015ff007819 */ /* 0x002fe80000011602 */
[----:B------:R-:W-:Y:S01]  /*5d80*/  LOP3.LUT P0, RZ, R0, 0x3, R80, 0x48, !PT ;  /* 0x0000000300ff7812 */ /* 0x000fe20007804850 */
[----:B------:R-:W-:Y:S01]  /*5d90*/  @!UPT UIADD3 URZ, UPT, UPT, URZ, URZ, URZ ;  /* 0x000000fffffff290 */ /* 0x000fe2000fffe0ff */
[----:B------:R-:W-:Y:S11]  /*5da0*/  @P4 BRA `(.L_x_97) ;  /* 0x0000000000084947 */ /* 0x000ff60003800000 */
[----:B------:R-:W1:Y:S02]  /*5db0*/  SYNCS.PHASECHK.TRANS64.TRYWAIT P1, [R22+URZ+0x90], R3 ;  /* 0x00009003160075a7 */ /* 0x000e6400080211ff */
[----:B-1----:R-:W-:Y:S05]  /*5dc0*/  @!P1 BRA `(.L_x_98) ;  /* 0x0000001400309947 */ /* 0x002fea0003800000 */
.L_x_97:
[----:B------:R-:W-:Y:S05]  /*5dd0*/  @!P0 BRA `(.L_x_99) ;  /* 0x0000000000408947 */ /* 0x000fea0003800000 */
[----:B------:R-:W1:Y:S01]  /*5de0*/  LDCU.64 UR8, c[0x4][0x70] ;  /* 0x01000e00ff0877ac */ /* 0x000e620008000a00 */
[----:B------:R-:W-:Y:S01]  /*5df0*/  MOV R15, 0x0 ;  /* 0x00000000000f7802 */ /* 0x000fe20000000f00 */
[----:B------:R-:W-:Y:S02]  /*5e00*/  HFMA2 R12, -RZ, RZ, 0, 5.9604644775390625e-08 ;  /* 0x00000001ff0c7431 */ /* 0x000fe400000001ff */
[----:B------:R-:W-:Y:S02]  /*5e10*/  IMAD.MOV.U32 R8, RZ, RZ, 0x192 ;  /* 0x00000192ff087424 */ /* 0x000fe400078e00ff */
[----:B------:R-:W-:Y:S01]  /*5e20*/  IMAD.MOV.U32 R13, RZ, RZ, RZ ;  /* 0x000000ffff0d7224 */ /* 0x000fe200078e00ff */
[----:B------:R-:W5:Y:S01]  /*5e30*/  LDCU.64 UR6, c[0x4][0x78] ;  /* 0x01000f00ff0677ac */ /* 0x000f620008000a00 */
[----:B------:R-:W2:Y:S01]  /*5e40*/  LDC.64 R14, c[0x4][R15] ;  /* 0x010000000f0e7b82 */ /* 0x000ea20000000a00 */
[----:B------:R-:W3:Y:S01]  /*5e50*/  LDCU.64 UR4, c[0x4][0x10] ;  /* 0x01000200ff0477ac */ /* 0x000ee20008000a00 */
[----:B-1----:R-:W-:Y:S01]  /*5e60*/  MOV R5, UR9 ;  /* 0x0000000900057c02 */ /* 0x002fe20008000f00 */
[----:B------:R-:W-:Y:S01]  /*5e70*/  IMAD.U32 R4, RZ, RZ, UR8 ;  /* 0x00000008ff047e24 */ /* 0x000fe2000f8e00ff */
[----:B-----5:R-:W-:Y:S01]  /*5e80*/  MOV R7, UR7 ;  /* 0x0000000700077c02 */ /* 0x020fe20008000f00 */
[----:B------:R-:W-:Y:S01]  /*5e90*/  IMAD.U32 R6, RZ, RZ, UR6 ;  /* 0x00000006ff067e24 */ /* 0x000fe2000f8e00ff */
[----:B---3--:R-:W-:Y:S01]  /*5ea0*/  MOV R11, UR5 ;  /* 0x00000005000b7c02 */ /* 0x008fe20008000f00 */
[----:B------:R-:W-:Y:S02]  /*5eb0*/  IMAD.U32 R10, RZ, RZ, UR4 ;  /* 0x00000004ff0a7e24 */ /* 0x000fe4000f8e00ff */
[----:B------:R-:W-:Y:S07]  /*5ec0*/  LEPC R20, `(.L_x_99) ;  /* 0x000000001014794e */ /* 0x000fee0000000000 */
[----:B--2-4-:R-:W-:Y:S05]  /*5ed0*/  CALL.ABS.NOINC R14 ;  /* 0x000000000e007343 */ /* 0x014fea0003c00000 */
.L_x_99:
[----:B------:R-:W-:Y:S01]  /*5ee0*/  LOP3.LUT P0, RZ, R76, 0x60, RZ, 0xc0, !PT ;  /* 0x000000604cff7812 */ /* 0x000fe2000780c0ff */
[----:B------:R-:W-:Y:S05]  /*5ef0*/  WARPSYNC.ALL ;  /* 0x0000000000007948 */ /* 0x000fea0003800000 */
[----:B------:R-:W-:Y:S01]  /*5f00*/  R2UR UR4, R2 ;  /* 0x00000000020472ca */ /* 0x000fe200000e0000 */
[----:B------:R-:W-:Y:S01]  /*5f10*/  BSSY.RECONVERGENT B0, `(.L_x_100) ;  /* 0x000009f000007945 */ /* 0x000fe20003800200 */
[-C--:B---3--:R-:W-:Y:S02]  /*5f20*/  F2FP.F16.E5M2.UNPACK_B R2, R16.reuse ;  /* 0x00000010ff02723e */ /* 0x088fe400020004ff */
[----:B------:R-:W-:Y:S02]  /*5f30*/  F2FP.F16.E5M2.UNPACK_B R16, R16.H1 ;  /* 0x00000010ff10723e */ /* 0x000fe400030004ff */
[----:B------:R-:W-:Y:S01]  /*5f40*/  R2UR UR5, R22 ;  /* 0x00000000160572ca */ /* 0x000fe200000e0000 */
[----:B------:R-:W-:Y:S01]  /*5f50*/  HADD2.F32 R0, -RZ, R2.H0_H0 ;  /* 0x20000002ff007230 */ /* 0x000fe20000004100 */
[-C--:B------:R-:W-:Y:S01]  /*5f60*/  F2FP.F16.E5M2.UNPACK_B R42, R17.reuse ;  /* 0x00000011ff2a723e */ /* 0x080fe200020004ff */
[--C-:B------:R-:W-:Y:S01]  /*5f70*/  HADD2.F32 R3, -RZ, R16.reuse.H0_H0 ;  /* 0x20000010ff037230 */ /* 0x100fe20000004100 */
[----:B------:R-:W-:Y:S01]  /*5f80*/  F2FP.F16.E5M2.UNPACK_B R44, R17.H1 ;  /* 0x00000011ff2c723e */ /* 0x000fe200030004ff */
[----:B------:R-:W-:Y:S01]  /*5f90*/  HADD2.F32 R40, -RZ, R16.H1_H1 ;  /* 0x30000010ff287230 */ /* 0x000fe20000004100 */
[-C--:B------:R-:W-:Y:S01]  /*5fa0*/  F2FP.F16.E5M2.UNPACK_B R46, R18.reuse ;  /* 0x00000012ff2e723e */ /* 0x080fe200020004ff */
[----:B------:R-:W-:Y:S01]  /*5fb0*/  HADD2.F32 R2, -RZ, R2.H1_H1 ;  /* 0x30000002ff027230 */ /* 0x000fe20000004100 */
[----:B------:R-:W-:Y:S01]  /*5fc0*/  F2FP.F16.E5M2.UNPACK_B R48, R18.H1 ;  /* 0x00000012ff30723e */ /* 0x000fe200030004ff */
[--C-:B------:R-:W-:Y:S01]  /*5fd0*/  HADD2.F32 R41, -RZ, R42.reuse.H0_H0 ;  /* 0x2000002aff297230 */ /* 0x100fe20000004100 */
[-C--:B------:R-:W-:Y:S01]  /*5fe0*/  F2FP.F16.E5M2.UNPACK_B R50, R19.reuse ;  /* 0x00000013ff32723e */ /* 0x080fe200020004ff */
[----:B------:R-:W-:Y:S01]  /*5ff0*/  HADD2.F32 R42, -RZ, R42.H1_H1 ;  /* 0x3000002aff2a7230 */ /* 0x000fe20000004100 */
[----:B------:R-:W-:Y:S01]  /*6000*/  F2FP.F16.E5M2.UNPACK_B R52, R19.H1 ;  /* 0x00000013ff34723e */ /* 0x000fe200030004ff */
[----:B------:R-:W-:Y:S01]  /*6010*/  HADD2.F32 R43, -RZ, R44.H0_H0 ;  /* 0x2000002cff2b7230 */ /* 0x000fe20000004100 */
[----:B------:R-:W-:Y:S01]  /*6020*/  LDTM.16dp32bit_t0_t15.x32 R4, tmem[UR4] ;  /* 0x00000004000479ee */ /* 0x000fe20008a80000 */
[----:B------:R-:W1:Y:S01]  /*6030*/  LDTM.16dp32bit_t16_t31.x32 R4, tmem[UR4+0x20] ;  /* 0x00002004000479ee */ /* 0x000e620008aa0000 */
[----:B------:R-:W-:Y:S01]  /*6040*/  NOP ;  /* 0x0000000000007918 */ /* 0x000fe20000000000 */
[----:B------:R-:W-:Y:S01]  /*6050*/  UIADD3 UR4, UPT, UPT, UR5, 0xb0, URZ ;  /* 0x000000b005047890 */ /* 0x000fe2000fffe0ff */
[--C-:B------:R-:W-:Y:S01]  /*6060*/  HADD2.F32 R45, -RZ, R46.reuse.H0_H0 ;  /* 0x2000002eff2d7230 */ /* 0x100fe20000004100 */
[----:B------:R-:W-:Y:S01]  /*6070*/  F2FP.F16.E5M2.UNPACK_B R54, R64 ;  /* 0x00000040ff36723e */ /* 0x000fe200020004ff */
[----:B------:R-:W-:Y:S01]  /*6080*/  HADD2.F32 R46, -RZ, R46.H1_H1 ;  /* 0x3000002eff2e7230 */ /* 0x000fe20000004100 */
[----:B------:R-:W-:Y:S01]  /*6090*/  UPRMT UR4, UR48, 0x654, UR4 ;  /* 0x0000065430047896 */ /* 0x000fe20008000004 */
[--C-:B------:R-:W-:Y:S01]  /*60a0*/  HADD2.F32 R49, -RZ, R50.reuse.H0_H0 ;  /* 0x20000032ff317230 */ /* 0x100fe20000004100 */
[-C--:B------:R-:W-:Y:S01]  /*60b0*/  F2FP.F16.E5M2.UNPACK_B R58, R65.reuse ;  /* 0x00000041ff3a723e */ /* 0x080fe200020004ff */
[----:B------:R-:W-:Y:S01]  /*60c0*/  HADD2.F32 R50, -RZ, R50.H1_H1 ;  /* 0x30000032ff327230 */ /* 0x000fe20000004100 */
[----:B------:R-:W-:Y:S01]  /*60d0*/  F2FP.F16.E5M2.UNPACK_B R62, R66 ;  /* 0x00000042ff3e723e */ /* 0x000fe200020004ff */
[--C-:B------:R-:W-:Y:S01]  /*60e0*/  HADD2.F32 R53, -RZ, R54.reuse.H0_H0 ;  /* 0x20000036ff357230 */ /* 0x100fe20000004100 */
[----:B------:R-:W-:Y:S01]  /*60f0*/  F2FP.F16.E5M2.UNPACK_B R56, R64.H1 ;  /* 0x00000040ff38723e */ /* 0x000fe200030004ff */
[----:B------:R-:W-:Y:S01]  /*6100*/  HADD2.F32 R54, -RZ, R54.H1_H1 ;  /* 0x30000036ff367230 */ /* 0x000fe20000004100 */
[----:B------:R-:W-:Y:S01]  /*6110*/  F2FP.F16.E5M2.UNPACK_B R60, R65.H1 ;  /* 0x00000041ff3c723e */ /* 0x000fe200030004ff */
[----:B-1----:R-:W-:Y:S01]  /*6120*/  SYNCS.ARRIVE.TRANS64.RED.A1T0 RZ, [UR4], RZ ;  /* 0x000000ffffff79a7 */ /* 0x002fe20008100404 */
[--C-:B------:R-:W-:Y:S01]  /*6130*/  HADD2.F32 R57, -RZ, R58.reuse.H0_H0 ;  /* 0x2000003aff397230 */ /* 0x100fe20000004100 */
[-C--:B------:R-:W-:Y:S01]  /*6140*/  F2FP.F16.E5M2.UNPACK_B R65, R67.reuse ;  /* 0x00000043ff41723e */ /* 0x080fe200020004ff */
[----:B------:R-:W-:Y:S01]  /*6150*/  HADD2.F32 R58, -RZ, R58.H1_H1 ;  /* 0x3000003aff3a7230 */ /* 0x000fe20000004100 */
[----:B------:R-:W-:Y:S01]  /*6160*/  F2FP.F16.E5M2.UNPACK_B R64, R66.H1 ;  /* 0x00000042ff40723e */ /* 0x000fe200030004ff */
[--C-:B------:R-:W-:Y:S01]  /*6170*/  HADD2.F32 R61, -RZ, R62.reuse.H0_H0 ;  /* 0x2000003eff3d7230 */ /* 0x100fe20000004100 */
[----:B------:R-:W-:Y:S01]  /*6180*/  F2FP.F16.E5M2.UNPACK_B R67, R67.H1 ;  /* 0x00000043ff43723e */ /* 0x000fe200030004ff */
[----:B------:R-:W-:Y:S01]  /*6190*/  HADD2.F32 R62, -RZ, R62.H1_H1 ;  /* 0x3000003eff3e7230 */ /* 0x000fe20000004100 */
[----:B------:R-:W-:Y:S01]  /*61a0*/  IADD3 R36, PT, PT, R36, 0x1, RZ ;  /* 0x0000000124247810 */ /* 0x000fe20007ffe0ff */
[C---:B----4-:R-:W-:Y:S01]  /*61b0*/  FMUL R4, R38.reuse, R4 ;  /* 0x0000000426047220 */ /* 0x050fe20000400000 */
[C---:B------:R-:W-:Y:S01]  /*61c0*/  FMUL R5, R38.reuse, R5 ;  /* 0x0000000526057220 */ /* 0x040fe20000400000 */
[C---:B------:R-:W-:Y:S01]  /*61d0*/  FMUL R8, R38.reuse, R8 ;  /* 0x0000000826087220 */ /* 0x040fe20000400000 */
[C---:B------:R-:W-:Y:S01]  /*61e0*/  FMUL R9, R38.reuse, R9 ;  /* 0x0000000926097220 */ /* 0x040fe20000400000 */
[C---:B------:R-:W-:Y:S01]  /*61f0*/  FFMA R4, R39.reuse, R0, R4 ;  /* 0x0000000027047223 */ /* 0x040fe20000000004 */
[C---:B------:R-:W-:Y:S01]  /*6200*/  FFMA R5, R39.reuse, R2, R5 ;  /* 0x0000000227057223 */ /* 0x040fe20000000005 */
[C---:B------:R-:W-:Y:S01]  /*6210*/  FMUL R12, R38.reuse, R12 ;  /* 0x0000000c260c7220 */ /* 0x040fe20000400000 */
        /* <DEDUP_REMOVED lines=10> */
[----:B------:R-:W-:Y:S02]  /*62c0*/  HADD2.F32 R44, -RZ, R44.H1_H1 ;  /* 0x3000002cff2c7230 */ /* 0x000fe40000004100 */
[C---:B------:R-:W-:Y:S01]  /*62d0*/  FMUL R10, R38.reuse, R10 ;  /* 0x0000000a260a7220 */ /* 0x040fe20000400000 */
[C---:B------:R-:W-:Y:S01]  /*62e0*/  FFMA R6, R39.reuse, R3, R6 ;  /* 0x0000000327067223 */ /* 0x040fe20000000006 */
[C---:B------:R-:W-:Y:S01]  /*62f0*/  FFMA R7, R39.reuse, R40, R7 ;  /* 0x0000002827077223 */ /* 0x040fe20000000007 */
[C---:B------:R-:W-:Y:S01]  /*6300*/  FFMA R8, R39.reuse, R41, R8 ;  /* 0x0000002927087223 */ /* 0x040fe20000000008 */
[C---:B------:R-:W-:Y:S01]  /*6310*/  FFMA R9, R39.reuse, R42, R9 ;  /* 0x0000002a27097223 */ /* 0x040fe20000000009 */
[----:B------:R-:W-:Y:S01]  /*6320*/  FFMA R10, R39, R43, R10 ;  /* 0x0000002b270a7223 */ /* 0x000fe2000000000a */
[--C-:B------:R-:W-:Y:S01]  /*6330*/  HADD2.F32 R40, -RZ, R65.reuse.H0_H0 ;  /* 0x20000041ff287230 */ /* 0x100fe20000004100 */
[----:B------:R-:W-:Y:S01]  /*6340*/  F2FP.SATFINITE.E5M2.F32.PACK_AB_MERGE_C R86, R7, R6, RZ ;  /* 0x000000060756723e */ /* 0x000fe200048060ff */
[C---:B------:R-:W-:Y:S01]  /*6350*/  FMUL R7, R38.reuse, R24 ;  /* 0x0000001826077220 */ /* 0x040fe20000400000 */
[C---:B------:R-:W-:Y:S01]  /*6360*/  FMUL R24, R38.reuse, R29 ;  /* 0x0000001d26187220 */ /* 0x040fe20000400000 */
[C---:B------:R-:W-:Y:S01]  /*6370*/  FMUL R29, R38.reuse, R34 ;  /* 0x00000022261d7220 */ /* 0x040fe20000400000 */
[----:B------:R-:W-:Y:S02]  /*6380*/  HADD2.F32 R65, -RZ, R65.H1_H1 ;  /* 0x30000041ff417230 */ /* 0x000fe40000004100 */
[C---:B------:R-:W-:Y:S01]  /*6390*/  FMUL R11, R38.reuse, R11 ;  /* 0x0000000b260b7220 */ /* 0x040fe20000400000 */
[--C-:B------:R-:W-:Y:S02]  /*63a0*/  HADD2.F32 R47, -RZ, R48.reuse.H0_H0 ;  /* 0x20000030ff2f7230 */ /* 0x100fe40000004100 */
[C---:B------:R-:W-:Y:S01]  /*63b0*/  FMUL R14, R38.reuse, R14 ;  /* 0x0000000e260e7220 */ /* 0x040fe20000400000 */
[----:B------:R-:W-:Y:S02]  /*63c0*/  HADD2.F32 R48, -RZ, R48.H1_H1 ;  /* 0x30000030ff307230 */ /* 0x000fe40000004100 */
[C---:B------:R-:W-:Y:S01]  /*63d0*/  FFMA R11, R39.reuse, R44, R11 ;  /* 0x0000002c270b7223 */ /* 0x040fe2000000000b */
[C---:B------:R-:W-:Y:S01]  /*63e0*/  FFMA R12, R39.reuse, R45, R12 ;  /* 0x0000002d270c7223 */ /* 0x040fe2000000000c */
[C---:B------:R-:W-:Y:S01]  /*63f0*/  FFMA R13, R39.reuse, R46, R13 ;  /* 0x0000002e270d7223 */ /* 0x040fe2000000000d */
[----:B------:R-:W-:Y:S01]  /*6400*/  FFMA R14, R39, R47, R14 ;  /* 0x0000002f270e7223 */ /* 0x000fe2000000000e */
[C---:B------:R-:W-:Y:S01]  /*6410*/  FMUL R15, R38.reuse, R15 ;  /* 0x0000000f260f7220 */ /* 0x040fe20000400000 */
[--C-:B------:R-:W-:Y:S01]  /*6420*/  HADD2.F32 R51, -RZ, R52.reuse.H0_H0 ;  /* 0x20000034ff337230 */ /* 0x100fe20000004100 */
[----:B------:R-:W-:Y:S01]  /*6430*/  F2FP.SATFINITE.E5M2.F32.PACK_AB_MERGE_C R10, R11, R10, RZ ;  /* 0x0000000a0b0a723e */ /* 0x000fe200048060ff */
[----:B------:R-:W-:Y:S02]  /*6440*/  HADD2.F32 R52, -RZ, R52.H1_H1 ;  /* 0x30000034ff347230 */ /* 0x000fe40000004100 */
[C---:B------:R-:W-:Y:S01]  /*6450*/  FFMA R15, R39.reuse, R48, R15 ;  /* 0x00000030270f7223 */ /* 0x040fe2000000000f */
[C---:B------:R-:W-:Y:S01]  /*6460*/  FFMA R16, R39.reuse, R49, R16 ;  /* 0x0000003127107223 */ /* 0x040fe20000000010 */
[C---:B------:R-:W-:Y:S01]  /*6470*/  FFMA R17, R39.reuse, R50, R17 ;  /* 0x0000003227117223 */ /* 0x040fe20000000011 */
[C---:B------:R-:W-:Y:S01]  /*6480*/  FMUL R18, R38.reuse, R18 ;  /* 0x0000001226127220 */ /* 0x040fe20000400000 */
[C---:B------:R-:W-:Y:S01]  /*6490*/  FMUL R19, R38.reuse, R19 ;  /* 0x0000001326137220 */ /* 0x040fe20000400000 */
[--C-:B------:R-:W-:Y:S02]  /*64a0*/  HADD2.F32 R55, -RZ, R56.reuse.H0_H0 ;  /* 0x20000038ff377230 */ /* 0x100fe40000004100 */
[C---:B------:R-:W-:Y:S01]  /*64b0*/  FMUL R3, R38.reuse, R22 ;  /* 0x0000001626037220 */ /* 0x040fe20000400000 */
[C---:B------:R-:W-:Y:S01]  /*64c0*/  FFMA R18, R39.reuse, R51, R18 ;  /* 0x0000003327127223 */ /* 0x040fe20000000012 */
[----:B------:R-:W-:Y:S02]  /*64d0*/  HADD2.F32 R56, -RZ, R56.H1_H1 ;  /* 0x30000038ff387230 */ /* 0x000fe40000004100 */
[C---:B------:R-:W-:Y:S01]  /*64e0*/  FFMA R19, R39.reuse, R52, R19 ;  /* 0x0000003427137223 */ /* 0x040fe20000000013 */
[C---:B------:R-:W-:Y:S01]  /*64f0*/  FMUL R6, R38.reuse, R23 ;  /* 0x0000001726067220 */ /* 0x040fe20000400000 */
[C---:B------:R-:W-:Y:S01]  /*6500*/  FFMA R0, R39.reuse, R53, R0 ;  /* 0x0000003527007223 */ /* 0x040fe20000000000 */
[C---:B------:R-:W-:Y:S01]  /*6510*/  FFMA R2, R39.reuse, R54, R2 ;  /* 0x0000003627027223 */ /* 0x040fe20000000002 */
[--C-:B------:R-:W-:Y:S02]  /*6520*/  HADD2.F32 R59, -RZ, R60.reuse.H0_H0 ;  /* 0x2000003cff3b7230 */ /* 0x100fe40000004100 */
[C---:B------:R-:W-:Y:S01]  /*6530*/  FFMA R3, R39.reuse, R55, R3 ;  /* 0x0000003727037223 */ /* 0x040fe20000000003 */
[----:B------:R-:W-:Y:S02]  /*6540*/  HADD2.F32 R60, -RZ, R60.H1_H1 ;  /* 0x3000003cff3c7230 */ /* 0x000fe40000004100 */
[C---:B------:R-:W-:Y:S01]  /*6550*/  FMUL R21, R38.reuse, R26 ;  /* 0x0000001a26157220 */ /* 0x040fe20000400000 */
[C---:B------:R-:W-:Y:S01]  /*6560*/  FMUL R22, R38.reuse, R27 ;  /* 0x0000001b26167220 */ /* 0x040fe20000400000 */
[C---:B------:R-:W-:Y:S01]  /*6570*/  FFMA R6, R39.reuse, R56, R6 ;  /* 0x0000003827067223 */ /* 0x040fe20000000006 */
[C---:B------:R-:W-:Y:S01]  /*6580*/  FFMA R7, R39.reuse, R57, R7 ;  /* 0x0000003927077223 */ /* 0x040fe20000000007 */
[C---:B------:R-:W-:Y:S01]  /*6590*/  FMUL R23, R38.reuse, R28 ;  /* 0x0000001c26177220 */ /* 0x040fe20000400000 */
[C---:B------:R-:W-:Y:S01]  /*65a0*/  FFMA R20, R39.reuse, R58, R20 ;  /* 0x0000003a27147223 */ /* 0x040fe20000000014 */
[--C-:B------:R-:W-:Y:S02]  /*65b0*/  HADD2.F32 R63, -RZ, R64.reuse.H0_H0 ;  /* 0x20000040ff3f7230 */ /* 0x100fe40000004100 */
[C---:B------:R-:W-:Y:S01]  /*65c0*/  FFMA R21, R39.reuse, R59, R21 ;  /* 0x0000003b27157223 */ /* 0x040fe20000000015 */
[----:B------:R-:W-:Y:S02]  /*65d0*/  HADD2.F32 R64, -RZ, R64.H1_H1 ;  /* 0x30000040ff407230 */ /* 0x000fe40000004100 */
[C---:B------:R-:W-:Y:S01]  /*65e0*/  FFMA R22, R39.reuse, R60, R22 ;  /* 0x0000003c27167223 */ /* 0x040fe20000000016 */
[C---:B------:R-:W-:Y:S01]  /*65f0*/  FMUL R26, R38.reuse, R31 ;  /* 0x0000001f261a7220 */ /* 0x040fe20000400000 */
[C---:B------:R-:W-:Y:S01]  /*6600*/  FMUL R27, R38.reuse, R32 ;  /* 0x00000020261b7220 */ /* 0x040fe20000400000 */
[C---:B------:R-:W-:Y:S01]  /*6610*/  FFMA R23, R39.reuse, R61, R23 ;  /* 0x0000003d27177223 */ /* 0x040fe20000000017 */
[----:B------:R-:W-:Y:S01]  /*6620*/  FMUL R28, R38, R33 ;  /* 0x00000021261c7220 */ /* 0x000fe20000400000 */
[C---:B------:R-:W-:Y:S01]  /*6630*/  FFMA R24, R39.reuse, R62, R24 ;  /* 0x0000003e27187223 */ /* 0x040fe20000000018 */
[--C-:B------:R-:W-:Y:S02]  /*6640*/  HADD2.F32 R66, -RZ, R67.reuse.H0_H0 ;  /* 0x20000043ff427230 */ /* 0x100fe40000004100 */
[C---:B------:R-:W-:Y:S01]  /*6650*/  FFMA R25, R39.reuse, R63, R25 ;  /* 0x0000003f27197223 */ /* 0x040fe20000000019 */
[----:B------:R-:W-:Y:S02]  /*6660*/  HADD2.F32 R67, -RZ, R67.H1_H1 ;  /* 0x30000043ff437230 */ /* 0x000fe40000004100 */
[----:B------:R-:W-:Y:S01]  /*6670*/  FFMA R26, R39, R64, R26 ;  /* 0x00000040271a7223 */ /* 0x000fe2000000001a */
[----:B------:R-:W-:Y:S01]  /*6680*/  F2FP.SATFINITE.E5M2.F32.PACK_AB_MERGE_C R14, R15, R14, RZ ;  /* 0x0000000e0f0e723e */ /* 0x000fe200048060ff */
[----:B------:R-:W-:Y:S01]  /*6690*/  FFMA R27, R39, R40, R27 ;  /* 0x00000028271b7223 */ /* 0x000fe2000000001b */
[----:B------:R-:W-:Y:S01]  /*66a0*/  F2FP.SATFINITE.E5M2.F32.PACK_AB_MERGE_C R18, R19, R18, RZ ;  /* 0x000000121312723e */ /* 0x000fe200048060ff */
[C---:B------:R-:W-:Y:S01]  /*66b0*/  FFMA R28, R39.reuse, R65, R28 ;  /* 0x00000041271c7223 */ /* 0x040fe2000000001c */
[C---:B------:R-:W-:Y:S01]  /*66c0*/  FFMA R29, R39.reuse, R66, R29 ;  /* 0x00000042271d7223 */ /* 0x040fe2000000001d */
[----:B------:R-:W-:Y:S01]  /*66d0*/  FFMA R30, R39, R67, R30 ;  /* 0x00000043271e7223 */ /* 0x000fe2000000001e */
[----:B------:R-:W-:Y:S02]  /*66e0*/  F2FP.SATFINITE.E5M2.F32.PACK_AB_MERGE_C R32, R5, R4, R86 ;  /* 0x000000040520723e */ /* 0x000fe40004806056 */
[----:B------:R-:W-:Y:S02]  /*66f0*/  F2FP.SATFINITE.E5M2.F32.PACK_AB_MERGE_C R33, R9, R8, R10 ;  /* 0x000000080921723e */ /* 0x000fe4000480600a */
[----:B------:R-:W-:Y:S02]  /*6700*/  F2FP.SATFINITE.E5M2.F32.PACK_AB_MERGE_C R34, R13, R12, R14 ;  /* 0x0000000c0d22723e */ /* 0x000fe4000480600e */
[----:B------:R-:W-:Y:S02]  /*6710*/  F2FP.SATFINITE.E5M2.F32.PACK_AB_MERGE_C R35, R17, R16, R18 ;  /* 0x000000101123723e */ /* 0x000fe40004806012 */
[----:B------:R-:W-:Y:S02]  /*6720*/  F2FP.SATFINITE.E5M2.F32.PACK_AB_MERGE_C R3, R6, R3, RZ ;  /* 0x000000030603723e */ /* 0x000fe400048060ff */
[----:B------:R-:W-:Y:S01]  /*6730*/  F2FP.SATFINITE.E5M2.F32.PACK_AB_MERGE_C R5, R22, R21, RZ ;  /* 0x000000151605723e */ /* 0x000fe200048060ff */
[----:B------:R1:W-:Y:S01]  /*6740*/  STS.128 [R78+UR44+0x1200], R32 ;  /* 0x001200204e007988 */ /* 0x0003e20008000c2c */
[----:B------:R-:W-:Y:S02]  /*6750*/  F2FP.SATFINITE.E5M2.F32.PACK_AB_MERGE_C R6, R26, R25, RZ ;  /* 0x000000191a06723e */ /* 0x000fe400048060ff */
[----:B------:R-:W-:Y:S02]  /*6760*/  F2FP.SATFINITE.E5M2.F32.PACK_AB_MERGE_C R29, R30, R29, RZ ;  /* 0x0000001d1e1d723e */ /* 0x000fe400048060ff */
[----:B------:R-:W-:Y:S02]  /*6770*/  F2FP.SATFINITE.E5M2.F32.PACK_AB_MERGE_C R5, R20, R7, R5 ;  /* 0x000000071405723e */ /* 0x000fe40004806005 */
[----:B------:R-:W-:Y:S02]  /*6780*/  F2FP.SATFINITE.E5M2.F32.PACK_AB_MERGE_C R4, R2, R0, R3 ;  /* 0x000000000204723e */ /* 0x000fe40004806003 */
[----:B------:R-:W-:Y:S02]  /*6790*/  F2FP.SATFINITE.E5M2.F32.PACK_AB_MERGE_C R6, R24, R23, R6 ;  /* 0x000000171806723e */ /* 0x000fe40004806006 */
[----:B------:R-:W-:Y:S05]  /*67a0*/  F2FP.SATFINITE.E5M2.F32.PACK_AB_MERGE_C R7, R28, R27, R29 ;  /* 0x0000001b1c07723e */ /* 0x000fea000480601d */
[----:B------:R1:W-:Y:S01]  /*67b0*/  STS.128 [R77+0x1010], R4 ;  /* 0x001010044d007388 */ /* 0x0003e20000000c00 */
[----:B------:R-:W-:Y:S01]  /*67c0*/  @!PT LDS RZ, [RZ] ;  /* 0x00000000fffff984 */ /* 0x000fe20000000800 */
[----:B------:R-:W-:Y:S01]  /*67d0*/  @!PT LDS RZ, [RZ] ;  /* 0x00000000fffff984 */ /* 0x000fe20000000800 */
[----:B------:R-:W-:Y:S01]  /*67e0*/  @!PT LDS RZ, [RZ] ;  /* 0x00000000fffff984 */ /* 0x000fe20000000800 */
[----:B------:R-:W-:Y:S01]  /*67f0*/  @!PT LDS RZ, [RZ] ;  /* 0x00000000fffff984 */ /* 0x000fe20000000800 */
[----:B------:R3:W-:Y:S07]  /*6800*/  MEMBAR.ALL.CTA ;  /* 0x0000000000007992 */ /* 0x0007ee0000008000 */
[----:B---3--:R-:W3:Y:S02]  /*6810*/  FENCE.VIEW.ASYNC.S ;  /* 0x00000000000073c6 */ /* 0x008ee40000000000 */
[----:B---3--:R-:W-:Y:S06]  /*6820*/  BAR.SYNC.DEFER_BLOCKING 0x1, 0x80 ;  /* 0x0042000000007b1d */ /* 0x008fec0000010000 */
[----:B------:R-:W-:Y:S05]  /*6830*/  @P0 BRA `(.L_x_101) ;  /* 0x0000000000300947 */ /* 0x000fea0003800000 */
[----:B------:R-:W-:Y:S02]  /*6840*/  UIADD3 UR4, UPT, UPT, UR44, 0x1200, URZ ;  /* 0x000012002c047890 */ /* 0x000fe4000fffe0ff */
[----:B------:R-:W-:Y:S02]  /*6850*/  USHF.L.U32 UR9, UR45, 0x6, URZ ;  /* 0x000000062d097899 */ /* 0x000fe400080006ff */
[----:B------:R-:W-:Y:S02]  /*6860*/  USHF.L.U32 UR10, UR46, 0x6, URZ ;  /* 0x000000062e0a7899 */ /* 0x000fe400080006ff */
[----:B------:R-:W-:Y:S01]  /*6870*/  MOV R85, UR4 ;  /* 0x0000000400557c02 */ /* 0x000fe20008000f00 */
[----:B------:R-:W-:Y:S01]  /*6880*/  UIADD3 UR4, UP0, UPT, UR62, 0x680, URZ ;  /* 0x000006803e047890 */ /* 0x000fe2000ff1e0ff */
[----:B------:R-:W-:Y:S02]  /*6890*/  UMOV UR11, UR36 ;  /* 0x00000024000b7c82 */ /* 0x000fe40008000000 */
[----:B------:R-:W-:Y:S01]  /*68a0*/  R2UR UR8, R85 ;  /* 0x00000000550872ca */ /* 0x000fe200000e0000 */
[----:B------:R-:W-:Y:S11]  /*68b0*/  UIADD3.X UR5, UPT, UPT, URZ, UR63, URZ, UP0, !UPT ;  /* 0x0000003fff057290 */ /* 0x000ff600087fe4ff */
[----:B------:R-:W-:Y:S01]  /*68c0*/  @!UPT UIADD3 URZ, UPT, UPT, URZ, URZ, URZ ;  /* 0x000000fffffff290 */ /* 0x000fe2000fffe0ff */
[----:B------:R3:W-:Y:S01]  /*68d0*/  UTMASTG.3D [UR8], [UR4] ;  /* 0x00000008040073b5 */ /* 0x0007e20008010000 */
[----:B------:R0:W-:Y:S01]  /*68e0*/  UTMACMDFLUSH ;  /* 0x00000000000079b7 */ /* 0x0001e20000000000 */
[----:B---3--:R-:W-:Y:S04]  /*68f0*/  DEPBAR.LE SB0, 0x0 ;  /* 0x000080000000791a */ /* 0x008fe80000000000 */
.L_x_101:
[----:B------:R-:W-:Y:S05]  /*6900*/  BSYNC.RECONVERGENT B0 ;  /* 0x0000000000007941 */ /* 0x000fea0003800200 */
.L_x_100:
[----:B------:R-:W-:Y:S01]  /*6910*/  BAR.SYNC.DEFER_BLOCKING 0x1, 0x80 ;  /* 0x0042000000007b1d */ /* 0x000fe20000010000 */
[----:B------:R-:W-:Y:S01]  /*6920*/  ISETP.NE.AND P0, PT, R81, 0x2, PT ;  /* 0x000000025100780c */ /* 0x000fe20003f05270 */
[----:B------:R-:W-:Y:S01]  /*6930*/  UISETP.NE.AND UP0, UPT, UR47, URZ, UPT ;  /* 0x000000ff2f00728c */ /* 0x000fe2000bf05270 */
[----:B------:R-:W-:Y:S01]  /*6940*/  ISETP.NE.AND P1, PT, R36, 0x4, PT ;  /* 0x000000042400780c */ /* 0x000fe20003f25270 */
[----:B------:R-:W-:Y:S01]  /*6950*/  UIADD3 UR45, UPT, UPT, UR37, UR60, URZ ;  /* 0x0000003c252d7290 */ /* 0x000fe2000fffe0ff */
[----:B------:R-:W-:Y:S01]  /*6960*/  SEL R2, RZ, 0x1, P0 ;  /* 0x00000001ff027807 */ /* 0x000fe20000000000 */
[----:B------:R-:W-:Y:S01]  /*6970*/  UIADD3 UR46, UPT, UPT, UR38, UR57, URZ ;  /* 0x00000039262e7290 */ /* 0x000fe2000fffe0ff */
[----:B------:R-:W-:Y:S02]  /*6980*/  SEL R0, RZ, 0x1, P1 ;  /* 0x00000001ff007807 */ /* 0x000fe40000800000 */
[----:B------:R-:W-:Y:S02]  /*6990*/  LOP3.LUT R83, R83, R2, RZ, 0x3c, !PT ;  /* 0x0000000253537212 */ /* 0x000fe400078e3cff */
[----:B------:R-:W-:Y:S02]  /*69a0*/  LOP3.LUT R84, R84, R0, RZ, 0x3c, !PT ;  /* 0x0000000054547212 */ /* 0x000fe400078e3cff */
[----:B------:R-:W-:Y:S02]  /*69b0*/  SEL R81, R81, RZ, P0 ;  /* 0x000000ff51517207 */ /* 0x000fe40000000000 */
[----:B------:R-:W-:Y:S01]  /*69c0*/  SEL R36, R36, RZ, P1 ;  /* 0x000000ff24247207 */ /* 0x000fe20000800000 */
[----:B------:R-:W-:Y:S01]  /*69d0*/  UMOV UR36, UR51 ;  /* 0x0000003300247c82 */ /* 0x000fe20008000000 */
[----:B------:R-:W-:Y:S05]  /*69e0*/  BRA.U UP0, `(.L_x_102) ;  /* 0xffffffe5002c7547 */ /* 0x000fea000b83ffff */
[----:B------:R-:W-:Y:S05]  /*69f0*/  EXIT ;  /* 0x000000000000794d */ /* 0x000fea0003800000 */
.L_x_24:
[----:B--2---:R2:W3:Y:S02]  /*6a00*/  SYNCS.PHASECHK.TRANS64.TRYWAIT P0, [R0+URZ+0xe0], R2 ;  /* 0x0000e002000075a7 */ /* 0x0044e400080011ff */
[----:B---3--:R-:W-:Y:S05]  /*6a10*/  @!P0 NANOSLEEP.SYNCS 0x989680 ;  /* 0x009896800000895d */ /* 0x008fea0003900000 */
[----:B------:R-:W3:Y:S02]  /*6a20*/  @!P0 SYNCS.PHASECHK.TRANS64 P0, [R0+URZ+0xe0], R2 ;  /* 0x0000e002000085a7 */ /* 0x000ee400080010ff */
[----:B---3--:R-:W-:Y:S05]  /*6a30*/  @!P0 BRA `(.L_x_24) ;  /* 0xfffffffc00f08947 */ /* 0x008fea000383ffff */
[----:B------:R-:W-:Y:S05]  /*6a40*/  BRA `(.L_x_103) ;  /* 0xffffffac00cc7947 */ /* 0x000fea000383ffff */
.L_x_27:
[----:B-1----:R-:W-:-:S07]  /*6a50*/  MOV R0, UR33 ;  /* 0x0000002100007c02 */ /* 0x002fce0008000f00 */
.L_x_104:
[----:B-1----:R1:W2:Y:S02]  /*6a60*/  SYNCS.PHASECHK.TRANS64.TRYWAIT P0, [R0+URZ+0x28], R3 ;  /* 0x00002803000075a7 */ /* 0x0022a400080011ff */
[----:B--2---:R-:W-:Y:S05]  /*6a70*/  @!P0 NANOSLEEP.SYNCS 0x989680 ;  /* 0x009896800000895d */ /* 0x004fea0003900000 */
[----:B------:R-:W2:Y:S02]  /*6a80*/  @!P0 SYNCS.PHASECHK.TRANS64 P0, [R0+URZ+0x28], R3 ;  /* 0x00002803000085a7 */ /* 0x000ea400080010ff */
[----:B--2---:R-:W-:Y:S05]  /*6a90*/  @!P0 BRA `(.L_x_104) ;  /* 0xfffffffc00f08947 */ /* 0x004fea000383ffff */
[----:B------:R-:W-:Y:S05]  /*6aa0*/  BRA `(.L_x_26) ;  /* 0xffffffb000187947 */ /* 0x000fea000383ffff */
.L_x_34:
[----:B-1----:R-:W-:-:S07]  /*6ab0*/  MOV R0, UR17 ;  /* 0x0000001100007c02 */ /* 0x002fce0008000f00 */
.L_x_105:
[----:B-1----:R1:W2:Y:S02]  /*6ac0*/  SYNCS.PHASECHK.TRANS64.TRYWAIT P0, [R0+URZ+0x28], R3 ;  /* 0x00002803000075a7 */ /* 0x0022a400080011ff */
[----:B--2---:R-:W-:Y:S05]  /*6ad0*/  @!P0 NANOSLEEP.SYNCS 0x989680 ;  /* 0x009896800000895d */ /* 0x004fea0003900000 */
[----:B------:R-:W2:Y:S02]  /*6ae0*/  @!P0 SYNCS.PHASECHK.TRANS64 P0, [R0+URZ+0x28], R3 ;  /* 0x00002803000085a7 */ /* 0x000ea400080010ff */
[----:B--2---:R-:W-:Y:S05]  /*6af0*/  @!P0 BRA `(.L_x_105) ;  /* 0xfffffffc00f08947 */ /* 0x004fea000383ffff */
[----:B------:R-:W-:Y:S05]  /*6b00*/  BRA `(.L_x_33) ;  /* 0xffffffb000dc7947 */ /* 0x000fea000383ffff */
.L_x_39:
[----:B-1----:R1:W2:Y:S02]  /*6b10*/  SYNCS.PHASECHK.TRANS64.TRYWAIT P0, [R3+URZ+0x70], R0 ;  /* 0x00007000030075a7 */ /* 0x0022a400080011ff */
[----:B--2---:R-:W-:Y:S05]  /*6b20*/  @!P0 NANOSLEEP.SYNCS 0x989680 ;  /* 0x009896800000895d */ /* 0x004fea0003900000 */
[----:B------:R-:W2:Y:S02]  /*6b30*/  @!P0 SYNCS.PHASECHK.TRANS64 P0, [R3+URZ+0x70], R0 ;  /* 0x00007000030085a7 */ /* 0x000ea400080010ff */
[----:B--2---:R-:W-:Y:S05]  /*6b40*/  @!P0 BRA `(.L_x_39) ;  /* 0xfffffffc00f08947 */ /* 0x004fea000383ffff */
[----:B------:R-:W-:Y:S05]  /*6b50*/  BRA `(.L_x_106) ;  /* 0xffffffb400887947 */ /* 0x000fea000383ffff */
.L_x_43:
[----:B------:R-:W-:-:S07]  /*6b60*/  MOV R0, UR4 ;  /* 0x0000000400007c02 */ /* 0x000fce0008000f00 */
.L_x_107:
[----:B-1----:R1:W2:Y:S02]  /*6b70*/  SYNCS.PHASECHK.TRANS64.TRYWAIT P0, [R0+URZ], R2 ;  /* 0x00000002000075a7 */ /* 0x0022a400080011ff */
[----:B--2---:R-:W-:Y:S05]  /*6b80*/  @!P0 NANOSLEEP.SYNCS 0x989680 ;  /* 0x009896800000895d */ /* 0x004fea0003900000 */
[----:B------:R-:W2:Y:S02]  /*6b90*/  @!P0 SYNCS.PHASECHK.TRANS64 P0, [R0+URZ], R2 ;  /* 0x00000002000085a7 */ /* 0x000ea400080010ff */
[----:B--2---:R-:W-:Y:S05]  /*6ba0*/  @!P0 BRA `(.L_x_107) ;  /* 0xfffffffc00f08947 */ /* 0x004fea000383ffff */
[----:B------:R-:W-:Y:S05]  /*6bb0*/  BRA `(.L_x_108) ;  /* 0xffffffbc002c7947 */ /* 0x000fea000383ffff */
.L_x_44:
[----:B------:R-:W-:-:S07]  /*6bc0*/  MOV R0, UR5 ;  /* 0x0000000500007c02 */ /* 0x000fce0008000f00 */
.L_x_109:
[----:B-1----:R1:W2:Y:S02]  /*6bd0*/  SYNCS.PHASECHK.TRANS64.TRYWAIT P0, [R0+URZ], R3 ;  /* 0x00000003000075a7 */ /* 0x0022a400080011ff */
[----:B--2---:R-:W-:Y:S05]  /*6be0*/  @!P0 NANOSLEEP.SYNCS 0x989680 ;  /* 0x009896800000895d */ /* 0x004fea0003900000 */
[----:B------:R-:W2:Y:S02]  /*6bf0*/  @!P0 SYNCS.PHASECHK.TRANS64 P0, [R0+URZ], R3 ;  /* 0x00000003000085a7 */ /* 0x000ea400080010ff */
[----:B--2---:R-:W-:Y:S05]  /*6c00*/  @!P0 BRA `(.L_x_109) ;  /* 0xfffffffc00f08947 */ /* 0x004fea000383ffff */
[----:B------:R-:W-:Y:S05]  /*6c10*/  BRA `(.L_x_110) ;  /* 0xffffffbc00387947 */ /* 0x000fea000383ffff */
.L_x_45:
[----:B------:R-:W-:-:S07]  /*6c20*/  MOV R0, UR5 ;  /* 0x0000000500007c02 */ /* 0x000fce0008000f00 */
.L_x_111:
[----:B-1----:R1:W2:Y:S02]  /*6c30*/  SYNCS.PHASECHK.TRANS64.TRYWAIT P0, [R0+URZ], R3 ;  /* 0x00000003000075a7 */ /* 0x0022a400080011ff */
[----:B--2---:R-:W-:Y:S05]  /*6c40*/  @!P0 NANOSLEEP.SYNCS 0x989680 ;  /* 0x009896800000895d */ /* 0x004fea0003900000 */
[----:B------:R-:W2:Y:S02]  /*6c50*/  @!P0 SYNCS.PHASECHK.TRANS64 P0, [R0+URZ], R3 ;  /* 0x00000003000085a7 */ /* 0x000ea400080010ff */
[----:B--2---:R-:W-:Y:S05]  /*6c60*/  @!P0 BRA `(.L_x_111) ;  /* 0xfffffffc00f08947 */ /* 0x004fea000383ffff */
[----:B------:R-:W-:Y:S05]  /*6c70*/  BRA `(.L_x_112) ;  /* 0xffffffbc00447947 */ /* 0x000fea000383ffff */
.L_x_46:
[----:B------:R-:W-:-:S07]  /*6c80*/  MOV R0, UR5 ;  /* 0x0000000500007c02 */ /* 0x000fce0008000f00 */
.L_x_113:
[----:B-1----:R1:W2:Y:S02]  /*6c90*/  SYNCS.PHASECHK.TRANS64.TRYWAIT P0, [R0+URZ], R3 ;  /* 0x00000003000075a7 */ /* 0x0022a400080011ff */
[----:B--2---:R-:W-:Y:S05]  /*6ca0*/  @!P0 NANOSLEEP.SYNCS 0x989680 ;  /* 0x009896800000895d */ /* 0x004fea0003900000 */
[----:B------:R-:W2:Y:S02]  /*6cb0*/  @!P0 SYNCS.PHASECHK.TRANS64 P0, [R0+URZ], R3 ;  /* 0x00000003000085a7 */ /* 0x000ea400080010ff */
[----:B--2---:R-:W-:Y:S05]  /*6cc0*/  @!P0 BRA `(.L_x_113) ;  /* 0xfffffffc00f08947 */ /* 0x004fea000383ffff */
[----:B------:R-:W-:Y:S05]  /*6cd0*/  BRA `(.L_x_114) ;  /* 0xffffffbc00507947 */ /* 0x000fea000383ffff */
.L_x_49:
[----:B--2---:R2:W3:Y:S02]  /*6ce0*/  SYNCS.PHASECHK.TRANS64.TRYWAIT P0, [R2+URZ+0xd0], R4 ;  /* 0x0000d004020075a7 */ /* 0x0044e400080011ff */
[----:B---3--:R-:W-:Y:S05]  /*6cf0*/  @!P0 NANOSLEEP.SYNCS 0x989680 ;  /* 0x009896800000895d */ /* 0x008fea0003900000 */
[----:B------:R-:W3:Y:S02]  /*6d00*/  @!P0 SYNCS.PHASECHK.TRANS64 P0, [R2+URZ+0xd0], R4 ;  /* 0x0000d004020085a7 */ /* 0x000ee400080010ff */
[----:B---3--:R-:W-:Y:S05]  /*6d10*/  @!P0 BRA `(.L_x_49) ;  /* 0xfffffffc00f08947 */ /* 0x008fea000383ffff */
[----:B------:R-:W-:Y:S05]  /*6d20*/  BRA `(.L_x_115) ;  /* 0xffffffbc00ac7947 */ /* 0x000fea000383ffff */
.L_x_50:
[----:B------:R-:W-:-:S07]  /*6d30*/  MOV R2, UR4 ;  /* 0x0000000400027c02 */ /* 0x000fce0008000f00 */
.L_x_116:
[----:B--2---:R2:W3:Y:S02]  /*6d40*/  SYNCS.PHASECHK.TRANS64.TRYWAIT P0, [R2+URZ+0x80], R5 ;  /* 0x00008005020075a7 */ /* 0x0044e400080011ff */
[----:B---3--:R-:W-:Y:S05]  /*6d50*/  @!P0 NANOSLEEP.SYNCS 0x989680 ;  /* 0x009896800000895d */ /* 0x008fea0003900000 */
[----:B------:R-:W3:Y:S02]  /*6d60*/  @!P0 SYNCS.PHASECHK.TRANS64 P0, [R2+URZ+0x80], R5 ;  /* 0x00008005020085a7 */ /* 0x000ee400080010ff */
[----:B---3--:R-:W-:Y:S05]  /*6d70*/  @!P0 BRA `(.L_x_116) ;  /* 0xfffffffc00f08947 */ /* 0x008fea000383ffff */
[----:B------:R-:W-:Y:S05]  /*6d80*/  BRA `(.L_x_117) ;  /* 0xffffffbc00bc7947 */ /* 0x000fea000383ffff */
.L_x_51:
[----:B--2---:R2:W3:Y:S02]  /*6d90*/  SYNCS.PHASECHK.TRANS64.TRYWAIT P1, [R2+URZ+0x70], R4 ;  /* 0x00007004020075a7 */ /* 0x0044e400080211ff */
[----:B---3--:R-:W-:Y:S05]  /*6da0*/  @!P1 NANOSLEEP.SYNCS 0x989680 ;  /* 0x009896800000995d */ /* 0x008fea0003900000 */
[----:B------:R-:W3:Y:S02]  /*6db0*/  @!P1 SYNCS.PHASECHK.TRANS64 P1, [R2+URZ+0x70], R4 ;  /* 0x00007004020095a7 */ /* 0x000ee400080210ff */
[----:B---3--:R-:W-:Y:S05]  /*6dc0*/  @!P1 BRA `(.L_x_51) ;  /* 0xfffffffc00f09947 */ /* 0x008fea000383ffff */
[----:B------:R-:W-:Y:S05]  /*6dd0*/  BRA `(.L_x_118) ;  /* 0xffffffbc00ec7947 */ /* 0x000fea000383ffff */
.L_x_54:
[----:B------:R-:W-:-:S07]  /*6de0*/  MOV R0, UR4 ;  /* 0x0000000400007c02 */ /* 0x000fce0008000f00 */
.L_x_119:
[----:B--2---:R2:W3:Y:S02]  /*6df0*/  SYNCS.PHASECHK.TRANS64.TRYWAIT P0, [R0+URZ+0x80], R2 ;  /* 0x00008002000075a7 */ /* 0x0044e400080011ff */
[----:B---3--:R-:W-:Y:S05]  /*6e00*/  @!P0 NANOSLEEP.SYNCS 0x989680 ;  /* 0x009896800000895d */ /* 0x008fea0003900000 */
[----:B------:R-:W3:Y:S02]  /*6e10*/  @!P0 SYNCS.PHASECHK.TRANS64 P0, [R0+URZ+0x80], R2 ;  /* 0x00008002000085a7 */ /* 0x000ee400080010ff */
[----:B---3--:R-:W-:Y:S05]  /*6e20*/  @!P0 BRA `(.L_x_119) ;  /* 0xfffffffc00f08947 */ /* 0x008fea000383ffff */
[----:B------:R-:W-:Y:S05]  /*6e30*/  BRA `(.L_x_53) ;  /* 0xffffffc000407947 */ /* 0x000fea000383ffff */
.L_x_61:
[----:B-1----:R1:W2:Y:S02]  /*6e40*/  SYNCS.PHASECHK.TRANS64.TRYWAIT P1, [R0+URZ+0x70], R2 ;  /* 0x00007002000075a7 */ /* 0x0022a400080211ff */
[----:B--2---:R-:W-:Y:S05]  /*6e50*/  @!P1 NANOSLEEP.SYNCS 0x989680 ;  /* 0x009896800000995d */ /* 0x004fea0003900000 */
[----:B------:R-:W2:Y:S02]  /*6e60*/  @!P1 SYNCS.PHASECHK.TRANS64 P1, [R0+URZ+0x70], R2 ;  /* 0x00007002000095a7 */ /* 0x000ea400080210ff */
[----:B--2---:R-:W-:Y:S05]  /*6e70*/  @!P1 BRA `(.L_x_61) ;  /* 0xfffffffc00f09947 */ /* 0x004fea000383ffff */
[----:B------:R-:W-:Y:S05]  /*6e80*/  BRA `(.L_x_120) ;  /* 0xffffffc400b47947 */ /* 0x000fea000383ffff */
.L_x_62:
[----:B------:R-:W-:-:S07]  /*6e90*/  MOV R2, UR31 ;  /* 0x0000001f00027c02 */ /* 0x000fce0008000f00 */
.L_x_121:
[----:B-1----:R1:W2:Y:S02]  /*6ea0*/  SYNCS.PHASECHK.TRANS64.TRYWAIT P0, [R2+URZ+0xb0], R0 ;  /* 0x0000b000020075a7 */ /* 0x0022a400080011ff */
[----:B--2---:R-:W-:Y:S05]  /*6eb0*/  @!P0 NANOSLEEP.SYNCS 0x989680 ;  /* 0x009896800000895d */ /* 0x004fea0003900000 */
[----:B------:R-:W2:Y:S02]  /*6ec0*/  @!P0 SYNCS.PHASECHK.TRANS64 P0, [R2+URZ+0xb0], R0 ;  /* 0x0000b000020085a7 */ /* 0x000ea400080010ff */
[----:B--2---:R-:W-:Y:S05]  /*6ed0*/  @!P0 BRA `(.L_x_121) ;  /* 0xfffffffc00f08947 */ /* 0x004fea000383ffff */
[----:B------:R-:W-:Y:S05]  /*6ee0*/  BRA `(.L_x_122) ;  /* 0xffffffc800047947 */ /* 0x000fea000383ffff */
.L_x_65:
[----:B------:R-:W-:Y:S07]  /*6ef0*/  MOV R0, UR5 ;  /* 0x0000000500007c02 */ /* 0x000fee0008000f00 */
.L_x_123:
[----:B-1----:R1:W2:Y:S02]  /*6f00*/  SYNCS.PHASECHK.TRANS64.TRYWAIT P0, [R0+URZ], R2 ;  /* 0x00000002000075a7 */ /* 0x0022a400080011ff */
[----:B--2---:R-:W-:Y:S05]  /*6f10*/  @!P0 NANOSLEEP.SYNCS 0x989680 ;  /* 0x009896800000895d */ /* 0x004fea0003900000 */
[----:B------:R-:W2:Y:S02]  /*6f20*/  @!P0 SYNCS.PHASECHK.TRANS64 P0, [R0+URZ], R2 ;  /* 0x00000002000085a7 */ /* 0x000ea400080010ff */
[----:B--2---:R-:W-:Y:S05]  /*6f30*/  @!P0 BRA `(.L_x_123) ;  /* 0xfffffffc00f08947 */ /* 0x004fea000383ffff */
[----:B------:R-:W-:Y:S05]  /*6f40*/  BRA `(.L_x_64) ;  /* 0xffffffc800207947 */ /* 0x000fea000383ffff */
.L_x_68:
[----:B------:R-:W-:-:S07]  /*6f50*/  MOV R0, UR4 ;  /* 0x0000000400007c02 */ /* 0x000fce0008000f00 */
.L_x_124:
[----:B--2---:R2:W4:Y:S02]  /*6f60*/  SYNCS.PHASECHK.TRANS64.TRYWAIT P0, [R0+URZ], R2 ;  /* 0x00000002000075a7 */ /* 0x00452400080011ff */
[----:B----4-:R-:W-:Y:S05]  /*6f70*/  @!P0 NANOSLEEP.SYNCS 0x989680 ;  /* 0x009896800000895d */ /* 0x010fea0003900000 */
[----:B------:R-:W4:Y:S02]  /*6f80*/  @!P0 SYNCS.PHASECHK.TRANS64 P0, [R0+URZ], R2 ;  /* 0x00000002000085a7 */ /* 0x000f2400080010ff */
[----:B----4-:R-:W-:Y:S05]  /*6f90*/  @!P0 BRA `(.L_x_124) ;  /* 0xfffffffc00f08947 */ /* 0x010fea000383ffff */
[----:B------:R-:W-:Y:S05]  /*6fa0*/  BRA `(.L_x_125) ;  /* 0xffffffc800fc7947 */ /* 0x000fea000383ffff */
.L_x_69:
[----:B------:R-:W-:-:S07]  /*6fb0*/  MOV R0, UR5 ;  /* 0x0000000500007c02 */ /* 0x000fce0008000f00 */
.L_x_126:
[----:B-1----:R1:W2:Y:S02]  /*6fc0*/  SYNCS.PHASECHK.TRANS64.TRYWAIT P0, [R0+URZ], R3 ;  /* 0x00000003000075a7 */ /* 0x0022a400080011ff */
[----:B--2---:R-:W-:Y:S05]  /*6fd0*/  @!P0 NANOSLEEP.SYNCS 0x989680 ;  /* 0x009896800000895d */ /* 0x004fea0003900000 */
[----:B------:R-:W2:Y:S02]  /*6fe0*/  @!P0 SYNCS.PHASECHK.TRANS64 P0, [R0+URZ], R3 ;  /* 0x00000003000085a7 */ /* 0x000ea400080010ff */
[----:B--2---:R-:W-:Y:S05]  /*6ff0*/  @!P0 BRA `(.L_x_126) ;  /* 0xfffffffc00f08947 */ /* 0x004fea000383ffff */
[----:B------:R-:W-:Y:S05]  /*7000*/  BRA `(.L_x_127) ;  /* 0xffffffcc00087947 */ /* 0x000fea000383ffff */
.L_x_70:
[----:B------:R-:W-:-:S07]  /*7010*/  MOV R0, UR5 ;  /* 0x0000000500007c02 */ /* 0x000fce0008000f00 */
.L_x_128:
[----:B-1----:R1:W2:Y:S02]  /*7020*/  SYNCS.PHASECHK.TRANS64.TRYWAIT P0, [R0+URZ], R3 ;  /* 0x00000003000075a7 */ /* 0x0022a400080011ff */
[----:B--2---:R-:W-:Y:S05]  /*7030*/  @!P0 NANOSLEEP.SYNCS 0x989680 ;  /* 0x009896800000895d */ /* 0x004fea0003900000 */
[----:B------:R-:W2:Y:S02]  /*7040*/  @!P0 SYNCS.PHASECHK.TRANS64 P0, [R0+URZ], R3 ;  /* 0x00000003000085a7 */ /* 0x000ea400080010ff */
[----:B--2---:R-:W-:Y:S05]  /*7050*/  @!P0 BRA `(.L_x_128) ;  /* 0xfffffffc00f08947 */ /* 0x004fea000383ffff */
[----:B------:R-:W-:Y:S05]  /*7060*/  BRA `(.L_x_129) ;  /* 0xffffffcc00147947 */ /* 0x000fea000383ffff */
.L_x_71:
[----:B-1----:R-:W-:-:S07]  /*7070*/  MOV R0, UR4 ;  /* 0x0000000400007c02 */ /* 0x002fce0008000f00 */
.L_x_130:
[----:B-1----:R1:W2:Y:S02]  /*7080*/  SYNCS.PHASECHK.TRANS64.TRYWAIT P0, [R0+URZ], R2 ;  /* 0x00000002000075a7 */ /* 0x0022a400080011ff */
[----:B--2---:R-:W-:Y:S05]  /*7090*/  @!P0 NANOSLEEP.SYNCS 0x989680 ;  /* 0x009896800000895d */ /* 0x004fea0003900000 */
[----:B------:R-:W2:Y:S02]  /*70a0*/  @!P0 SYNCS.PHASECHK.TRANS64 P0, [R0+URZ], R2 ;  /* 0x00000002000085a7 */ /* 0x000ea400080010ff */
[----:B--2---:R-:W-:Y:S05]  /*70b0*/  @!P0 BRA `(.L_x_130) ;  /* 0xfffffffc00f08947 */ /* 0x004fea000383ffff */
[----:B------:R-:W-:Y:S05]  /*70c0*/  BRA `(.L_x_131) ;  /* 0xffffffcc00207947 */ /* 0x000fea000383ffff */
.L_x_76:
[----:B---3--:R3:W4:Y:S02]  /*70d0*/  SYNCS.PHASECHK.TRANS64.TRYWAIT P0, [R7+URZ+0x70], R0 ;  /* 0x00007000070075a7 */ /* 0x00872400080011ff */
[----:B----4-:R-:W-:Y:S05]  /*70e0*/  @!P0 NANOSLEEP.SYNCS 0x989680 ;  /* 0x009896800000895d */ /* 0x010fea0003900000 */
[----:B------:R-:W4:Y:S02]  /*70f0*/  @!P0 SYNCS.PHASECHK.TRANS64 P0, [R7+URZ+0x70], R0 ;  /* 0x00007000070085a7 */ /* 0x000f2400080010ff */
[----:B----4-:R-:W-:Y:S05]  /*7100*/  @!P0 BRA `(.L_x_76) ;  /* 0xfffffffc00f08947 */ /* 0x010fea000383ffff */
[----:B------:R-:W-:Y:S05]  /*7110*/  BRA `(.L_x_132) ;  /* 0xffffffd000347947 */ /* 0x000fea000383ffff */
.L_x_79:
[----:B-1----:R-:W-:Y:S07]  /*7120*/  MOV R0, UR17 ;  /* 0x0000001100007c02 */ /* 0x002fee0008000f00 */
.L_x_133:
[----:B-1----:R1:W3:Y:S02]  /*7130*/  SYNCS.PHASECHK.TRANS64.TRYWAIT P2, [R0+URZ+0x68], R7 ;  /* 0x00006807000075a7 */ /* 0x0022e400080411ff */
[----:B---3--:R-:W-:Y:S05]  /*7140*/  @!P2 NANOSLEEP.SYNCS 0x989680 ;  /* 0x009896800000a95d */ /* 0x008fea0003900000 */
[----:B------:R-:W3:Y:S02]  /*7150*/  @!P2 SYNCS.PHASECHK.TRANS64 P2, [R0+URZ+0x68], R7 ;  /* 0x000068070000a5a7 */ /* 0x000ee400080410ff */
[----:B---3--:R-:W-:Y:S05]  /*7160*/  @!P2 BRA `(.L_x_133) ;  /* 0xfffffffc00f0a947 */ /* 0x008fea000383ffff */
[----:B------:R-:W-:Y:S05]  /*7170*/  BRA `(.L_x_78) ;  /* 0xffffffd400947947 */ /* 0x000fea000383ffff */
.L_x_82:
[----:B-1----:R-:W-:Y:S07]  /*7180*/  MOV R0, UR17 ;  /* 0x0000001100007c02 */ /* 0x002fee0008000f00 */
.L_x_134:
[----:B-1----:R1:W3:Y:S02]  /*7190*/  SYNCS.PHASECHK.TRANS64.TRYWAIT P0, [R0+URZ+0x58], R6 ;  /* 0x00005806000075a7 */ /* 0x0022e400080011ff */
[----:B---3--:R-:W-:Y:S05]  /*71a0*/  @!P0 NANOSLEEP.SYNCS 0x989680 ;  /* 0x009896800000895d */ /* 0x008fea0003900000 */
[----:B------:R-:W3:Y:S02]  /*71b0*/  @!P0 SYNCS.PHASECHK.TRANS64 P0, [R0+URZ+0x58], R6 ;  /* 0x00005806000085a7 */ /* 0x000ee400080010ff */
[----:B---3--:R-:W-:Y:S05]  /*71c0*/  @!P0 BRA `(.L_x_134) ;  /* 0xfffffffc00f08947 */ /* 0x008fea000383ffff */
[----:B------:R-:W-:Y:S05]  /*71d0*/  BRA `(.L_x_135) ;  /* 0xffffffd400e47947 */ /* 0x000fea000383ffff */
.L_x_85:
[----:B---3--:R3:W1:Y:S02]  /*71e0*/  SYNCS.PHASECHK.TRANS64.TRYWAIT P0, [R3+URZ+0x70], R0 ;  /* 0x00007000030075a7 */ /* 0x00866400080011ff */
[----:B-1----:R-:W-:Y:S05]  /*71f0*/  @!P0 NANOSLEEP.SYNCS 0x989680 ;  /* 0x009896800000895d */ /* 0x002fea0003900000 */
[----:B------:R-:W1:Y:S02]  /*7200*/  @!P0 SYNCS.PHASECHK.TRANS64 P0, [R3+URZ+0x70], R0 ;  /* 0x00007000030085a7 */ /* 0x000e6400080010ff */
[----:B-1----:R-:W-:Y:S05]  /*7210*/  @!P0 BRA `(.L_x_85) ;  /* 0xfffffffc00f08947 */ /* 0x002fea000383ffff */
[----:B------:R-:W-:Y:S05]  /*7220*/  BRA `(.L_x_136) ;  /* 0xffffffdc00307947 */ /* 0x000fea000383ffff */
.L_x_96:
[----:B-1----:R-:W-:Y:S04]  /*7230*/  MOV R0, UR44 ;  /* 0x0000002c00007c02 */ /* 0x002fe80008000f00 */
[----:B------:R1:W2:Y:S03]  /*7240*/  SYNCS.PHASECHK.TRANS64.TRYWAIT P1, [R0+URZ+0x50], R4 ;  /* 0x00005004000075a7 */ /* 0x0002a600080211ff */
[----:B--2---:R-:W-:Y:S05]  /*7250*/  @!P1 NANOSLEEP.SYNCS 0x989680 ;  /* 0x009896800000995d */ /* 0x004fea0003900000 */
[----:B------:R-:W2:Y:S02]  /*7260*/  @!P1 SYNCS.PHASECHK.TRANS64 P1, [R0+URZ+0x50], R4 ;  /* 0x00005004000095a7 */ /* 0x000ea400080210ff */
[----:B--2---:R-:W-:Y:S05]  /*7270*/  @!P1 BRA `(.L_x_96) ;  /* 0xfffffffc00ec9947 */ /* 0x004fea000383ffff */
[----:B------:R-:W-:Y:S05]  /*7280*/  BRA `(.L_x_95) ;  /* 0xffffffe800807947 */ /* 0x000fea000383ffff */
.L_x_98:
[----:B------:R1:W1:Y:S02]  /*7290*/  SYNCS.PHASECHK.TRANS64.TRYWAIT P1, [R22+URZ+0x90], R3 ;  /* 0x00009003160075a7 */ /* 0x00026400080211ff */
[----:B-1----:R-:W-:Y:S05]  /*72a0*/  @!P1 NANOSLEEP.SYNCS 0x989680 ;  /* 0x009896800000995d */ /* 0x002fea0003900000 */
[----:B------:R-:W1:Y:S02]  /*72b0*/  @!P1 SYNCS.PHASECHK.TRANS64 P1, [R22+URZ+0x90], R3 ;  /* 0x00009003160095a7 */ /* 0x000e6400080210ff */
[----:B-1----:R-:W-:Y:S05]  /*72c0*/  @!P1 BRA `(.L_x_98) ;  /* 0xfffffffc00f09947 */ /* 0x002fea000383ffff */
[----:B------:R-:W-:Y:S05]  /*72d0*/  BRA `(.L_x_97) ;  /* 0xffffffe800bc7947 */ /* 0x000fea000383ffff */
        .weak           $__internal_0_$__cuda_sm10x_tcgen05_guardrail_trap_col_being_dealloced_not_returned_by_alloc
        .type           $__internal_0_$__cuda_sm10x_tcgen05_guardrail_trap_col_being_dealloced_not_returned_by_alloc,@function
        .size           $__internal_0_$__cuda_sm10x_tcgen05_guardrail_trap_col_being_dealloced_not_returned_by_alloc,($__internal_1_$__cuda_sm10x_tcgen05_guardrail_trap_phase_invalid_during_alloc - $__internal_0_$__cuda_sm10x_tcgen05_guardrail_trap_col_being_dealloced_not_returned_by_alloc)
$__internal_0_$__cuda_sm10x_tcgen05_guardrail_trap_col_being_dealloced_not_returned_by_alloc:
[----:B------:R-:W-:Y:S05]  /*72e0*/  BPT.TRAP 0x1 ;  /* 0x000000040000795c */ /* 0x000fea0000300000 */
[----:B------:R-:W-:-:S04]  /*72f0*/  HFMA2 R3, -RZ, RZ, 0, 0 ;  /* 0x00000000ff037431 */ /* 0x000fc800000001ff */
[----:B------:R-:W-:Y:S05]  /*7300*/  RET.REL.NODEC R2 `(_ZN7cutlass13device_kernelINS_4gemm6kernel13GemmUniversalIN4cute5tupleIJiiiiEEENS1_10collective13CollectiveMmaINS1_35MainloopSm100TmaUmmaWarpSpecializedILi5ELi2ELi4ENS5_IJNS4_1CILi2EEESB_NSA_ILi1EEEEEEEENS5_IJNSA_ILi64EEESF_NSA_ILi128EEEEEENS_12float_e5m2_tENS5_IJlSC_lEEESI_SJ_NS4_8TiledMMAINS4_8MMA_AtomIJNS4_10MMA_TraitsINS4_19SM100_MMA_F8F6F4_SSEJSI_SI_fSF_SF_NS4_17integral_constantINS4_4UMMA5MajorELSQ_0EEESR_NSO_INSP_7ScaleInELSS_0EEEST_EEEEEENS4_6LayoutINS5_IJSC_SC_SC_EEENS5_IJNSA_ILi0EEESY_SY_EEEEENS5_IJNS4_10UnderscoreES11_S11_EEEEENS4_23SM90_TMA_LOAD_MULTICASTENS4_14ComposedLayoutINS4_7SwizzleILi3ELi4ELi3EEENS4_18smem_ptr_flag_bitsILi8EEENSW_INS5_IJNSA_ILi8EEESG_EEENS5_IJSG_SC_EEEEEEEvNS4_8identityES14_S1E_vS1F_EENS_8epilogue10collective18CollectiveEpilogueINS1H_23Sm100TmaWarpSpecializedILi1ELi1ELi32ELb0ELb0EEEJSH_NS5_IJNSW_ISF_SC_EES1M_EEESI_SJ_SI_SJ_NS1H_6fusion15FusionCallbacksIS1L_NS1O_17LinearCombinationISI_fSI_fLNS_15FloatRoundStyleE2EEESH_S1N_JEEENS4_5SM1004TMEM4LOAD26SM100_TMEM_LOAD_16dp32b32xENS4_13SM90_TMA_LOADENS15_INS16_ILi2ELi4ELi3EEES19_NSW_INS5_IJS1A_SF_EEENS5_IJSF_SC_EEEEEEENS4_39AutoVectorizingCopyWithAssumedAlignmentILi128EEENS4_14SM90_TMA_STOREES23_S25_S25_EEEvvEEEEvNT_6ParamsE) ;  /* 0xffffff8c023c7950 */ /* 0x000fea0003c3ffff */
        .weak           $__internal_1_$__cuda_sm10x_tcgen05_guardrail_trap_phase_invalid_during_alloc
        .type           $__internal_1_$__cuda_sm10x_tcgen05_guardrail_trap_phase_invalid_during_alloc,@function
        .size           $__internal_1_$__cuda_sm10x_tcgen05_guardrail_trap_phase_invalid_during_alloc,($__internal_2_$__cuda_sm10x_tcgen05_guardrail_trap_unallocated_columns_being_dealloced - $__internal_1_$__cuda_sm10x_tcgen05_guardrail_trap_phase_invalid_during_alloc)
$__internal_1_$__cuda_sm10x_tcgen05_guardrail_trap_phase_invalid_during_alloc:
[----:B------:R-:W-:Y:S05]  /*7310*/  BPT.TRAP 0x1 ;  /* 0x000000040000795c */ /* 0x000fea0000300000 */
[----:B------:R-:W-:-:S04]  /*7320*/  MOV R5, 0x0 ;  /* 0x0000000000057802 */ /* 0x000fc80000000f00 */
[----:B------:R-:W-:Y:S05]  /*7330*/  RET.REL.NODEC R4 `(_ZN7cutlass13device_kernelINS_4gemm6kernel13GemmUniversalIN4cute5tupleIJiiiiEEENS1_10collective13CollectiveMmaINS1_35MainloopSm100TmaUmmaWarpSpecializedILi5ELi2ELi4ENS5_IJNS4_1CILi2EEESB_NSA_ILi1EEEEEEEENS5_IJNSA_ILi64EEESF_NSA_ILi128EEEEEENS_12float_e5m2_tENS5_IJlSC_lEEESI_SJ_NS4_8TiledMMAINS4_8MMA_AtomIJNS4_10MMA_TraitsINS4_19SM100_MMA_F8F6F4_SSEJSI_SI_fSF_SF_NS4_17integral_constantINS4_4UMMA5MajorELSQ_0EEESR_NSO_INSP_7ScaleInELSS_0EEEST_EEEEEENS4_6LayoutINS5_IJSC_SC_SC_EEENS5_IJNSA_ILi0EEESY_SY_EEEEENS5_IJNS4_10UnderscoreES11_S11_EEEEENS4_23SM90_TMA_LOAD_MULTICASTENS4_14ComposedLayoutINS4_7SwizzleILi3ELi4ELi3EEENS4_18smem_ptr_flag_bitsILi8EEENSW_INS5_IJNSA_ILi8EEESG_EEENS5_IJSG_SC_EEEEEEEvNS4_8identityES14_S1E_vS1F_EENS_8epilogue10collective18CollectiveEpilogueINS1H_23Sm100TmaWarpSpecializedILi1ELi1ELi32ELb0ELb0EEEJSH_NS5_IJNSW_ISF_SC_EES1M_EEESI_SJ_SI_SJ_NS1H_6fusion15FusionCallbacksIS1L_NS1O_17LinearCombinationISI_fSI_fLNS_15FloatRoundStyleE2EEESH_S1N_JEEENS4_5SM1004TMEM4LOAD26SM100_TMEM_LOAD_16dp32b32xENS4_13SM90_TMA_LOADENS15_INS16_ILi2ELi4ELi3EEES19_NSW_INS5_IJS1A_SF_EEENS5_IJSF_SC_EEEEEEENS4_39AutoVectorizingCopyWithAssumedAlignmentILi128EEENS4_14SM90_TMA_STOREES23_S25_S25_EEEvvEEEEvNT_6ParamsE) ;  /* 0xffffff8c04307950 */ /* 0x000fea0003c3ffff */
        .weak           $__internal_2_$__cuda_sm10x_tcgen05_guardrail_trap_unallocated_columns_being_dealloced
        .type           $__internal_2_$__cuda_sm10x_tcgen05_guardrail_trap_unallocated_columns_being_dealloced,@function
        .size           $__internal_2_$__cuda_sm10x_tcgen05_guardrail_trap_unallocated_columns_being_dealloced,(.L_x_138 - $__internal_2_$__cuda_sm10x_tcgen05_guardrail_trap_unallocated_columns_being_dealloced)
$__internal_2_$__cuda_sm10x_tcgen05_guardrail_trap_unallocated_columns_being_dealloced:
[----:B------:R-:W-:Y:S05]  /*7340*/  BPT.TRAP 0x1 ;  /* 0x000000040000795c */ /* 0x000fea0000300000 */
[----:B------:R-:W-:-:S04]  /*7350*/  HFMA2 R3, -RZ, RZ, 0, 0 ;  /* 0x00000000ff037431 */ /* 0x000fc800000001ff */
[----:B------:R-:W-:Y:S05]  /*7360*/  RET.REL.NODEC R2 `(_ZN7cutlass13device_kernelINS_4gemm6kernel13GemmUniversalIN4cute5tupleIJiiiiEEENS1_10collective13CollectiveMmaINS1_35MainloopSm100TmaUmmaWarpSpecializedILi5ELi2ELi4ENS5_IJNS4_1CILi2EEESB_NSA_ILi1EEEEEEEENS5_IJNSA_ILi64EEESF_NSA_ILi128EEEEEENS_12float_e5m2_tENS5_IJlSC_lEEESI_SJ_NS4_8TiledMMAINS4_8MMA_AtomIJNS4_10MMA_TraitsINS4_19SM100_MMA_F8F6F4_SSEJSI_SI_fSF_SF_NS4_17integral_constantINS4_4UMMA5MajorELSQ_0EEESR_NSO_INSP_7ScaleInELSS_0EEEST_EEEEEENS4_6LayoutINS5_IJSC_SC_SC_EEENS5_IJNSA_ILi0EEESY_SY_EEEEENS5_IJNS4_10UnderscoreES11_S11_EEEEENS4_23SM90_TMA_LOAD_MULTICASTENS4_14ComposedLayoutINS4_7SwizzleILi3ELi4ELi3EEENS4_18smem_ptr_flag_bitsILi8EEENSW_INS5_IJNSA_ILi8EEESG_EEENS5_IJSG_SC_EEEEEEEvNS4_8identityES14_S1E_vS1F_EENS_8epilogue10collective18CollectiveEpilogueINS1H_23Sm100TmaWarpSpecializedILi1ELi1ELi32ELb0ELb0EEEJSH_NS5_IJNSW_ISF_SC_EES1M_EEESI_SJ_SI_SJ_NS1H_6fusion15FusionCallbacksIS1L_NS1O_17LinearCombinationISI_fSI_fLNS_15FloatRoundStyleE2EEESH_S1N_JEEENS4_5SM1004TMEM4LOAD26SM100_TMEM_LOAD_16dp32b32xENS4_13SM90_TMA_LOADENS15_INS16_ILi2ELi4ELi3EEES19_NSW_INS5_IJS1A_SF_EEENS5_IJSF_SC_EEEEEEENS4_39AutoVectorizingCopyWithAssumedAlignmentILi128EEENS4_14SM90_TMA_STOREES23_S25_S25_EEEvvEEEEvNT_6ParamsE) ;  /* 0xffffff8c02247950 */ /* 0x000fea0003c3ffff */
.L_x_137:
[----:B------:R-:W-:-:S00]  /*7370*/  BRA `(.L_x_137) ;  /* 0xfffffffc00fc7947 */ /* 0x000fc0000383ffff */
[----:B------:R-:W-:-:S00]  /*7380*/  NOP ;  /* 0x0000000000007918 */ /* 0x000fc00000000000 */
[----:B------:R-:W-:-:S00]  /*7390*/  NOP ;  /* 0x0000000000007918 */ /* 0x000fc00000000000 */
[----:B------:R-:W-:-:S00]  /*73a0*/  NOP ;  /* 0x0000000000007918 */ /* 0x000fc00000000000 */
[----:B------:R-:W-:-:S00]  /*73b0*/  NOP ;  /* 0x0000000000007918 */ /* 0x000fc00000000000 */
[----:B------:R-:W-:-:S00]  /*73c0*/  NOP ;  /* 0x0000000000007918 */ /* 0x000fc00000000000 */
[----:B------:R-:W-:-:S00]  /*73d0*/  NOP ;  /* 0x0000000000007918 */ /* 0x000fc00000000000 */
[----:B------:R-:W-:-:S00]  /*73e0*/  NOP ;  /* 0x0000000000007918 */ /* 0x000fc00000000000 */
[----:B------:R-:W-:-:S00]  /*73f0*/  NOP ;  /* 0x0000000000007918 */ /* 0x000fc00000000000 */
.L_x_138:


//--------------------- .nv.global.init           --------------------------
	.section	.nv.global.init,"aw",@progbits
.nv.global.init:
	.type		$str$27,@object
	.size		$str$27,($str$28 - $str$27)
$str$27:
        /*0000*/ 	.byte	0x28, 0x61, 0x64, 0x64, 0x72, 0x65, 0x73, 0x73, 0x20, 0x26, 0x20, 0x6d, 0x61, 0x73, 0x6b, 0x29
        /*0010*/ 	.byte	0x20, 0x3d, 0x3d, 0x20, 0x30, 0x00
	.type		$str$28,@object
	.size		$str$28,($str$26 - $str$28)
$str$28:
        /*0016*/ 	.byte	0x2f, 0x74, 0x6d, 0x70, 0x2f, 0x63, 0x75, 0x74, 0x6c, 0x61, 0x73, 0x73, 0x5f, 0x73, 0x77, 0x65
        /*0026*/ 	.byte	0x65, 0x70, 0x5f, 0x73, 0x72, 0x63, 0x2f, 0x69, 0x6e, 0x63, 0x6c, 0x75, 0x64, 0x65, 0x2f, 0x63
        /*0036*/ 	.byte	0x75, 0x74, 0x65, 0x2f, 0x70, 0x6f, 0x69, 0x6e, 0x74, 0x65, 0x72, 0x5f, 0x66, 0x6c, 0x61, 0x67
        /*0046*/ 	.byte	0x67, 0x65, 0x64, 0x2e, 0x68, 0x70, 0x70, 0x00
	.type		$str$26,@object
	.size		$str$26,($str$25 - $str$26)
$str$26:
        /*004e*/ 	.byte	0x2f, 0x74, 0x6d, 0x70, 0x2f, 0x63, 0x75, 0x74, 0x6c, 0x61, 0x73, 0x73, 0x5f, 0x73, 0x77, 0x65
        /*005e*/ 	.byte	0x65, 0x70, 0x5f, 0x73, 0x72, 0x63, 0x2f, 0x69, 0x6e, 0x63, 0x6c, 0x75, 0x64, 0x65, 0x2f, 0x63
        /*006e*/ 	.byte	0x75, 0x74, 0x65, 0x2f, 0x61, 0x74, 0x6f, 0x6d, 0x2f, 0x63, 0x6f, 0x70, 0x79, 0x5f, 0x74, 0x72
        /*007e*/ 	.byte	0x61, 0x69, 0x74, 0x73, 0x5f, 0x73, 0x6d, 0x31, 0x30, 0x30, 0x2e, 0x68, 0x70, 0x70, 0x00
	.type		$str$25,@object
	.size		$str$25,(__unnamed_1 - $str$25)
$str$25:
        /*008d*/ 	.byte	0x28, 0x28, 0x75, 0x69, 0x6e, 0x74, 0x33, 0x32, 0x5f, 0x74, 0x28, 0x74, 0x68, 0x72, 0x65, 0x61
        /*009d*/ 	.byte	0x64, 0x49, 0x64, 0x78, 0x2e, 0x78, 0x29, 0x20, 0x2f, 0x20, 0x33, 0x32, 0x29, 0x20, 0x25, 0x20
        /*00ad*/ 	.byte	0x34, 0x29, 0x20, 0x3d, 0x3d, 0x20, 0x28, 0x28, 0x28, 0x74, 0x6d, 0x65, 0x6d, 0x5f, 0x61, 0x64
        /*00bd*/ 	.byte	0x64, 0x72, 0x20, 0x3e, 0x3e, 0x20, 0x31, 0x36, 0x29, 0x20, 0x2f, 0x20, 0x33, 0x32, 0x29, 0x20
        /*00cd*/ 	.byte	0x25, 0x20, 0x34, 0x29, 0x00
	.type		__unnamed_1,@object
	.size		__unnamed_1,(__unnamed_2 - __unnamed_1)
__unnamed_1:
        /*00d2*/ 	.byte	0x61, 0x75, 0x74, 0x6f, 0x20, 0x63, 0x75, 0x74, 0x65, 0x3a, 0x3a, 0x61, 0x73, 0x5f, 0x70, 0x6f
        /* <DEDUP_REMOVED lines=24> */
        /*0262*/ 	.byte	0x3c, 0x34, 0x30, 0x39, 0x36, 0x3e, 0x3e, 0x3e, 0x3e, 0x5d, 0x00
	.type		__unnamed_2,@object
	.size		__unnamed_2,(.L_2 - __unnamed_2)
__unnamed_2:
        /* <DEDUP_REMOVED lines=40> */
        /*04ed*/ 	.byte	0x74, 0x65, 0x3a, 0x3a, 0x43, 0x3c, 0x30, 0x3e, 0x3e, 0x3e, 0x3e, 0x5d, 0x00
.L_2:


//--------------------- .nv.shared._ZN7cutlass13device_kernelINS_4gemm6kernel13GemmUniversalIN4cute5tupleIJiiiiEEENS1_10collective13CollectiveMmaINS1_35MainloopSm100TmaUmmaWarpSpecializedILi5ELi2ELi4ENS5_IJNS4_1CILi2EEESB_NSA_ILi1EEEEEEEENS5_IJNSA_ILi64EEESF_NSA_ILi128EEEEEENS_12float_e5m2_tENS5_IJlSC_lEEESI_SJ_NS4_8TiledMMAINS4_8MMA_AtomIJNS4_10MMA_TraitsINS4_19SM100_MMA_F8F6F4_SSEJSI_SI_fSF_SF_NS4_17integral_constantINS4_4UMMA5MajorELSQ_0EEESR_NSO_INSP_7ScaleInELSS_0EEEST_EEEEEENS4_6LayoutINS5_IJSC_SC_SC_EEENS5_IJNSA_ILi0EEESY_SY_EEEEENS5_IJNS4_10UnderscoreES11_S11_EEEEENS4_23SM90_TMA_LOAD_MULTICASTENS4_14ComposedLayoutINS4_7SwizzleILi3ELi4ELi3EEENS4_18smem_ptr_flag_bitsILi8EEENSW_INS5_IJNSA_ILi8EEESG_EEENS5_IJSG_SC_EEEEEEEvNS4_8identityES14_S1E_vS1F_EENS_8epilogue10collective18CollectiveEpilogueINS1H_23Sm100TmaWarpSpecializedILi1ELi1ELi32ELb0ELb0EEEJSH_NS5_IJNSW_ISF_SC_EES1M_EEESI_SJ_SI_SJ_NS1H_6fusion15FusionCallbacksIS1L_NS1O_17LinearCombinationISI_fSI_fLNS_15FloatRoundStyleE2EEESH_S1N_JEEENS4_5SM1004TMEM4LOAD26SM100_TMEM_LOAD_16dp32b32xENS4_13SM90_TMA_LOADENS15_INS16_ILi2ELi4ELi3EEES19_NSW_INS5_IJS1A_SF_EEENS5_IJSF_SC_EEEEEEENS4_39AutoVectorizingCopyWithAssumedAlignmentILi128EEENS4_14SM90_TMA_STOREES23_S25_S25_EEEvvEEEEvNT_6ParamsE --------------------------
	.section	.nv.shared._ZN7cutlass13device_kernelINS_4gemm6kernel13GemmUniversalIN4cute5tupleIJiiiiEEENS1_10collective13CollectiveMmaINS1_35MainloopSm100TmaUmmaWarpSpecializedILi5ELi2ELi4ENS5_IJNS4_1CILi2EEESB_NSA_ILi1EEEEEEEENS5_IJNSA_ILi64EEESF_NSA_ILi128EEEEEENS_12float_e5m2_tENS5_IJlSC_lEEESI_SJ_NS4_8TiledMMAINS4_8MMA_AtomIJNS4_10MMA_TraitsINS4_19SM100_MMA_F8F6F4_SSEJSI_SI_fSF_SF_NS4_17integral_constantINS4_4UMMA5MajorELSQ_0EEESR_NSO_INSP_7ScaleInELSS_0EEEST_EEEEEENS4_6LayoutINS5_IJSC_SC_SC_EEENS5_IJNSA_ILi0EEESY_SY_EEEEENS5_IJNS4_10UnderscoreES11_S11_EEEEENS4_23SM90_TMA_LOAD_MULTICASTENS4_14ComposedLayoutINS4_7SwizzleILi3ELi4ELi3EEENS4_18smem_ptr_flag_bitsILi8EEENSW_INS5_IJNSA_ILi8EEESG_EEENS5_IJSG_SC_EEEEEEEvNS4_8identityES14_S1E_vS1F_EENS_8epilogue10collective18CollectiveEpilogueINS1H_23Sm100TmaWarpSpecializedILi1ELi1ELi32ELb0ELb0EEEJSH_NS5_IJNSW_ISF_SC_EES1M_EEESI_SJ_SI_SJ_NS1H_6fusion15FusionCallbacksIS1L_NS1O_17LinearCombinationISI_fSI_fLNS_15FloatRoundStyleE2EEESH_S1N_JEEENS4_5SM1004TMEM4LOAD26SM100_TMEM_LOAD_16dp32b32xENS4_13SM90_TMA_LOADENS15_INS16_ILi2ELi4ELi3EEES19_NSW_INS5_IJS1A_SF_EEENS5_IJSF_SC_EEEEEEENS4_39AutoVectorizingCopyWithAssumedAlignmentILi128EEENS4_14SM90_TMA_STOREES23_S25_S25_EEEvvEEEEvNT_6ParamsE,"aw",@nobits
	.sectionflags	@""
	.align	16
	.zero		1024


//--------------------- .nv.shared.reserved.0     --------------------------
	.section	.nv.shared.reserved.0,"aw",@nobits
	.weak		__nv_reservedSMEM_offset_0_alias
	.size		__nv_reservedSMEM_offset_0_alias, 0, 64
	.other		__nv_reservedSMEM_offset_0_alias,@"STO_CUDA_RESERVED_SHARED STV_DEFAULT"
__nv_reservedSMEM_offset_0_alias:
	.zero		0
.nv.shared.reserved.0:
	.zero		64
	.weak		__nv_reservedSMEM_tcgen05_partition
	.type		__nv_reservedSMEM_tcgen05_partition,@object
	.size		__nv_reservedSMEM_tcgen05_partition,(.L_0 - __nv_reservedSMEM_tcgen05_partition)
__nv_reservedSMEM_tcgen05_partition:
	.zero		32
.L_0:


//--------------------- .nv.global                --------------------------
	.section	.nv.global,"aw",@nobits
.nv.global:
	.type		_ZN40_INTERNAL_b6a03e06_4_k_cu_9d2dd5a8_100944cute1_E,@object
	.size		_ZN40_INTERNAL_b6a03e06_4_k_cu_9d2dd5a8_100944cute1_E,(_ZN40_INTERNAL_b6a03e06_4_k_cu_9d2dd5a8_100944cuda3std3__45__cpo6cbeginE - _ZN40_INTERNAL_b6a03e06_4_k_cu_9d2dd5a8_100944cute1_E)
_ZN40_INTERNAL_b6a03e06_4_k_cu_9d2dd5a8_100944cute1_E:
	.zero		1
	.type		_ZN40_INTERNAL_b6a03e06_4_k_cu_9d2dd5a8_100944cuda3std3__45__cpo6cbeginE,@object
	.size		_ZN40_INTERNAL_b6a03e06_4_k_cu_9d2dd5a8_100944cuda3std3__45__cpo6cbeginE,(_ZN40_INTERNAL_b6a03e06_4_k_cu_9d2dd5a8_100944cuda3std3__48in_placeE - _ZN40_INTERNAL_b6a03e06_4_k_cu_9d2dd5a8_100944cuda3std3__45__cpo6cbeginE)
_ZN40_INTERNAL_b6a03e06_4_k_cu_9d2dd5a8_100944cuda3std3__45__cpo6cbeginE:
	.zero		1
	.type		_ZN40_INTERNAL_b6a03e06_4_k_cu_9d2dd5a8_100944cuda3std3__48in_placeE,@object
	.size		_ZN40_INTERNAL_b6a03e06_4_k_cu_9d2dd5a8_100944cuda3std3__48in_placeE,(_ZN40_INTERNAL_b6a03e06_4_k_cu_9d2dd5a8_100944cuda3std6ranges3__45__cpo9iter_moveE - _ZN40_INTERNAL_b6a03e06_4_k_cu_9d2dd5a8_100944cuda3std3__48in_placeE)
_ZN40_INTERNAL_b6a03e06_4_k_cu_9d2dd5a8_100944cuda3std3__48in_placeE:
	.zero		1
	.type		_ZN40_INTERNAL_b6a03e06_4_k_cu_9d2dd5a8_100944cuda3std6ranges3__45__cpo9iter_moveE,@object
	.size		_ZN40_INTERNAL_b6a03e06_4_k_cu_9d2dd5a8_100944cuda3std6ranges3__45__cpo9iter_moveE,(_ZN40_INTERNAL_b6a03e06_4_k_cu_9d2dd5a8_100944cuda3std3__45__cpo5beginE - _ZN40_INTERNAL_b6a03e06_4_k_cu_9d2dd5a8_100944cuda3std6ranges3__45__cpo9iter_moveE)
_ZN40_INTERNAL_b6a03e06_4_k_cu_9d2dd5a8_100944cuda3std6ranges3__45__cpo9iter_moveE:
	.zero		1
	.type		_ZN40_INTERNAL_b6a03e06_4_k_cu_9d2dd5a8_100944cuda3std3__45__cpo5beginE,@object
	.size		_ZN40_INTERNAL_b6a03e06_4_k_cu_9d2dd5a8_100944cuda3std3__45__cpo5beginE,(_ZN40_INTERNAL_b6a03e06_4_k_cu_9d2dd5a8_100944cuda3std3__442_GLOBAL__N__b6a03e06_4_k_cu_9d2dd5a8_100946ignoreE - _ZN40_INTERNAL_b6a03e06_4_k_cu_9d2dd5a8_100944cuda3std3__45__cpo5beginE)
_ZN40_INTERNAL_b6a03e06_4_k_cu_9d2dd5a8_100944cuda3std3__45__cpo5beginE:
	.zero		1
	.type		_ZN40_INTERNAL_b6a03e06_4_k_cu_9d2dd5a8_100944cuda3std3__442_GLOBAL__N__b6a03e06_4_k_cu_9d2dd5a8_100946ignoreE,@object
	.size		_ZN40_INTERNAL_b6a03e06_4_k_cu_9d2dd5a8_100944cuda3std3__442_GLOBAL__N__b6a03e06_4_k_cu_9d2dd5a8_100946ignoreE,(_ZN40_INTERNAL_b6a03e06_4_k_cu_9d2dd5a8_100944cute7productE - _ZN40_INTERNAL_b6a03e06_4_k_cu_9d2dd5a8_100944cuda3std3__442_GLOBAL__N__b6a03e06_4_k_cu_9d2dd5a8_100946ignoreE)
_ZN40_INTERNAL_b6a03e06_4_k_cu_9d2dd5a8_100944cuda3std3__442_GLOBAL__N__b6a03e06_4_k_cu_9d2dd5a8_100946ignoreE:
	.zero		1
	.type		_ZN40_INTERNAL_b6a03e06_4_k_cu_9d2dd5a8_100944cute7productE,@object
	.size		_ZN40_INTERNAL_b6a03e06_4_k_cu_9d2dd5a8_100944cute7productE,(_ZN40_INTERNAL_b6a03e06_4_k_cu_9d2dd5a8_100944cuda3std3__45__cpo3endE - _ZN40_INTERNAL_b6a03e06_4_k_cu_9d2dd5a8_100944cute7productE)
_ZN40_INTERNAL_b6a03e06_4_k_cu_9d2dd5a8_100944cute7productE:
	.zero		1
	.type		_ZN40_INTERNAL_b6a03e06_4_k_cu_9d2dd5a8_100944cuda3std3__45__cpo3endE,@object
	.size		_ZN40_INTERNAL_b6a03e06_4_k_cu_9d2dd5a8_100944cuda3std3__45__cpo3endE,(_ZN40_INTERNAL_b6a03e06_4_k_cu_9d2dd5a8_100944cuda3std3__419piecewise_constructE - _ZN40_INTERNAL_b6a03e06_4_k_cu_9d2dd5a8_100944cuda3std3__45__cpo3endE)
_ZN40_INTERNAL_b6a03e06_4_k_cu_9d2dd5a8_100944cuda3std3__45__cpo3endE:
	.zero		1
	.type		_ZN40_INTERNAL_b6a03e06_4_k_cu_9d2dd5a8_100944cuda3std3__419piecewise_constructE,@object
	.size		_ZN40_INTERNAL_b6a03e06_4_k_cu_9d2dd5a8_100944cuda3std3__419piecewise_constructE,(_ZN40_INTERNAL_b6a03e06_4_k_cu_9d2dd5a8_100944cuda3std3__45__cpo4cendE - _ZN40_INTERNAL_b6a03e06_4_k_cu_9d2dd5a8_100944cuda3std3__419piecewise_constructE)
_ZN40_INTERNAL_b6a03e06_4_k_cu_9d2dd5a8_100944cuda3std3__419piecewise_constructE:
	.zero		1
	.type		_ZN40_INTERNAL_b6a03e06_4_k_cu_9d2dd5a8_100944cuda3std3__45__cpo4cendE,@object
	.size		_ZN40_INTERNAL_b6a03e06_4_k_cu_9d2dd5a8_100944cuda3std3__45__cpo4cendE,(_ZN40_INTERNAL_b6a03e06_4_k_cu_9d2dd5a8_100944cuda3std6ranges3__45__cpo4swapE - _ZN40_INTERNAL_b6a03e06_4_k_cu_9d2dd5a8_100944cuda3std3__45__cpo4cendE)
_ZN40_INTERNAL_b6a03e06_4_k_cu_9d2dd5a8_100944cuda3std3__45__cpo4cendE:
	.zero		1
	.type		_ZN40_INTERNAL_b6a03e06_4_k_cu_9d2dd5a8_100944cuda3std6ranges3__45__cpo4swapE,@object
	.size		_ZN40_INTERNAL_b6a03e06_4_k_cu_9d2dd5a8_100944cuda3std6ranges3__45__cpo4swapE,(.L_10 - _ZN40_INTERNAL_b6a03e06_4_k_cu_9d2dd5a8_100944cuda3std6ranges3__45__cpo4swapE)
_ZN40_INTERNAL_b6a03e06_4_k_cu_9d2dd5a8_100944cuda3std6ranges3__45__cpo4swapE:
	.zero		1
.L_10:


//--------------------- .nv.constant0._ZN7cutlass13device_kernelINS_4gemm6kernel13GemmUniversalIN4cute5tupleIJiiiiEEENS1_10collective13CollectiveMmaINS1_35MainloopSm100TmaUmmaWarpSpecializedILi5ELi2ELi4ENS5_IJNS4_1CILi2EEESB_NSA_ILi1EEEEEEEENS5_IJNSA_ILi64EEESF_NSA_ILi128EEEEEENS_12float_e5m2_tENS5_IJlSC_lEEESI_SJ_NS4_8TiledMMAINS4_8MMA_AtomIJNS4_10MMA_TraitsINS4_19SM100_MMA_F8F6F4_SSEJSI_SI_fSF_SF_NS4_17integral_constantINS4_4UMMA5MajorELSQ_0EEESR_NSO_INSP_7ScaleInELSS_0EEEST_EEEEEENS4_6LayoutINS5_IJSC_SC_SC_EEENS5_IJNSA_ILi0EEESY_SY_EEEEENS5_IJNS4_10UnderscoreES11_S11_EEEEENS4_23SM90_TMA_LOAD_MULTICASTENS4_14ComposedLayoutINS4_7SwizzleILi3ELi4ELi3EEENS4_18smem_ptr_flag_bitsILi8EEENSW_INS5_IJNSA_ILi8EEESG_EEENS5_IJSG_SC_EEEEEEEvNS4_8identityES14_S1E_vS1F_EENS_8epilogue10collective18CollectiveEpilogueINS1H_23Sm100TmaWarpSpecializedILi1ELi1ELi32ELb0ELb0EEEJSH_NS5_IJNSW_ISF_SC_EES1M_EEESI_SJ_SI_SJ_NS1H_6fusion15FusionCallbacksIS1L_NS1O_17LinearCombinationISI_fSI_fLNS_15FloatRoundStyleE2EEESH_S1N_JEEENS4_5SM1004TMEM4LOAD26SM100_TMEM_LOAD_16dp32b32xENS4_13SM90_TMA_LOADENS15_INS16_ILi2ELi4ELi3EEES19_NSW_INS5_IJS1A_SF_EEENS5_IJSF_SC_EEEEEEENS4_39AutoVectorizingCopyWithAssumedAlignmentILi128EEENS4_14SM90_TMA_STOREES23_S25_S25_EEEvvEEEEvNT_6ParamsE --------------------------
	.section	.nv.constant0._ZN7cutlass13device_kernelINS_4gemm6kernel13GemmUniversalIN4cute5tupleIJiiiiEEENS1_10collective13CollectiveMmaINS1_35MainloopSm100TmaUmmaWarpSpecializedILi5ELi2ELi4ENS5_IJNS4_1CILi2EEESB_NSA_ILi1EEEEEEEENS5_IJNSA_ILi64EEESF_NSA_ILi128EEEEEENS_12float_e5m2_tENS5_IJlSC_lEEESI_SJ_NS4_8TiledMMAINS4_8MMA_AtomIJNS4_10MMA_TraitsINS4_19SM100_MMA_F8F6F4_SSEJSI_SI_fSF_SF_NS4_17integral_constantINS4_4UMMA5MajorELSQ_0EEESR_NSO_INSP_7ScaleInELSS_0EEEST_EEEEEENS4_6LayoutINS5_IJSC_SC_SC_EEENS5_IJNSA_ILi0EEESY_SY_EEEEENS5_IJNS4_10UnderscoreES11_S11_EEEEENS4_23SM90_TMA_LOAD_MULTICASTENS4_14ComposedLayoutINS4_7SwizzleILi3ELi4ELi3EEENS4_18smem_ptr_flag_bitsILi8EEENSW_INS5_IJNSA_ILi8EEESG_EEENS5_IJSG_SC_EEEEEEEvNS4_8identityES14_S1E_vS1F_EENS_8epilogue10collective18CollectiveEpilogueINS1H_23Sm100TmaWarpSpecializedILi1ELi1ELi32ELb0ELb0EEEJSH_NS5_IJNSW_ISF_SC_EES1M_EEESI_SJ_SI_SJ_NS1H_6fusion15FusionCallbacksIS1L_NS1O_17LinearCombinationISI_fSI_fLNS_15FloatRoundStyleE2EEESH_S1N_JEEENS4_5SM1004TMEM4LOAD26SM100_TMEM_LOAD_16dp32b32xENS4_13SM90_TMA_LOADENS15_INS16_ILi2ELi4ELi3EEES19_NSW_INS5_IJS1A_SF_EEENS5_IJSF_SC_EEEEEEENS4_39AutoVectorizingCopyWithAssumedAlignmentILi128EEENS4_14SM90_TMA_STOREES23_S25_S25_EEEvvEEEEvNT_6ParamsE,"a",@progbits
	.sectionflags	@""
	.align	4
.nv.constant0._ZN7cutlass13device_kernelINS_4gemm6kernel13GemmUniversalIN4cute5tupleIJiiiiEEENS1_10collective13CollectiveMmaINS1_35MainloopSm100TmaUmmaWarpSpecializedILi5ELi2ELi4ENS5_IJNS4_1CILi2EEESB_NSA_ILi1EEEEEEEENS5_IJNSA_ILi64EEESF_NSA_ILi128EEEEEENS_12float_e5m2_tENS5_IJlSC_lEEESI_SJ_NS4_8TiledMMAINS4_8MMA_AtomIJNS4_10MMA_TraitsINS4_19SM100_MMA_F8F6F4_SSEJSI_SI_fSF_SF_NS4_17integral_constantINS4_4UMMA5MajorELSQ_0EEESR_NSO_INSP_7ScaleInELSS_0EEEST_EEEEEENS4_6LayoutINS5_IJSC_SC_SC_EEENS5_IJNSA_ILi0EEESY_SY_EEEEENS5_IJNS4_10UnderscoreES11_S11_EEEEENS4_23SM90_TMA_LOAD_MULTICASTENS4_14ComposedLayoutINS4_7SwizzleILi3ELi4ELi3EEENS4_18smem_ptr_flag_bitsILi8EEENSW_INS5_IJNSA_ILi8EEESG_EEENS5_IJSG_SC_EEEEEEEvNS4_8identityES14_S1E_vS1F_EENS_8epilogue10collective18CollectiveEpilogueINS1H_23Sm100TmaWarpSpecializedILi1ELi1ELi32ELb0ELb0EEEJSH_NS5_IJNSW_ISF_SC_EES1M_EEESI_SJ_SI_SJ_NS1H_6fusion15FusionCallbacksIS1L_NS1O_17LinearCombinationISI_fSI_fLNS_15FloatRoundStyleE2EEESH_S1N_JEEENS4_5SM1004TMEM4LOAD26SM100_TMEM_LOAD_16dp32b32xENS4_13SM90_TMA_LOADENS15_INS16_ILi2ELi4ELi3EEES19_NSW_INS5_IJS1A_SF_EEENS5_IJSF_SC_EEEEEEENS4_39AutoVectorizingCopyWithAssumedAlignmentILi128EEENS4_14SM90_TMA_STOREES23_S25_S25_EEEvvEEEEvNT_6ParamsE:
	.zero		2944


//--------------------- SYMBOLS --------------------------

	.type		.nv.reservedSmem.offset0,@object
	.size		.nv.reservedSmem.offset0,0x4
	.type		.nv.reservedSmem.cap,@object
	.size		.nv.reservedSmem.cap,0x4
	.type		__assertfail,@function
